def matmul_kernel(
    a_ptr,
    b_ptr,
    c_ptr,
    M,
    N,
    K,
    stride_am,
    stride_ak,
    stride_bk,
    stride_bn,
    stride_cm,
    stride_cn,
    BLOCK_M: tl.constexpr,
    BLOCK_N: tl.constexpr,
    BLOCK_K: tl.constexpr,
    GROUP_M: tl.constexpr,
):
    pid = tl.program_id(axis=0)
    num_pid_m = tl.cdiv(M, BLOCK_M)
    num_pid_n = tl.cdiv(N, BLOCK_N)
    num_pid_in_group = GROUP_M * num_pid_n
    group_id = pid // num_pid_in_group
    first_pid_m = group_id * GROUP_M
    group_size_m = min(num_pid_m - first_pid_m, GROUP_M)
    pid_m = first_pid_m + ((pid % num_pid_in_group) % group_size_m)
    pid_n = (pid % num_pid_in_group) // group_size_m

    offs_am = (pid_m * BLOCK_M + tl.arange(0, BLOCK_M)) % M
    offs_bn = (pid_n * BLOCK_N + tl.arange(0, BLOCK_N)) % N
    offs_k = tl.arange(0, BLOCK_K)
    a_ptrs = a_ptr + offs_am[:, None] * stride_am + offs_k[None, :] * stride_ak
    b_ptrs = b_ptr + offs_k[:, None] * stride_bk + offs_bn[None, :] * stride_bn

    acc = tl.zeros((BLOCK_M, BLOCK_N), dtype=tl.float32)
    for kk in range(0, tl.cdiv(K, BLOCK_K)):
        a = tl.load(a_ptrs, mask=offs_k[None, :] < K - kk * BLOCK_K, other=0.0)
        b = tl.load(b_ptrs, mask=offs_k[:, None] < K - kk * BLOCK_K, other=0.0)
        acc = tl.dot(a, b, acc)
        a_ptrs += BLOCK_K * stride_ak
        b_ptrs += BLOCK_K * stride_bk

    c = acc.to(c_ptr.dtype.element_ty)
    offs_cm = pid_m * BLOCK_M + tl.arange(0, BLOCK_M)
    offs_cn = pid_n * BLOCK_N + tl.arange(0, BLOCK_N)
    c_ptrs = c_ptr + offs_cm[:, None] * stride_cm + offs_cn[None, :] * stride_cn
    mask = (offs_cm[:, None] < M) & (offs_cn[None, :] < N)
    tl.store(c_ptrs, c, mask=mask)

# config = {"BLOCK_K": 16, "BLOCK_M": 128, "BLOCK_N": 64, "GROUP_M": 8, "arch": "sm_100", "dtype": "fp16", "num_ctas": 1, "num_stages": 3, "num_warps": 4}
# arch = sm_100


// ===== COMPILED SASS (sm_100a) =====

	.target	sm_100a

	.elftype	@"ET_EXEC"


//--------------------- .note.nv.tkinfo           --------------------------
	.section	.note.nv.tkinfo,"",@"SHT_NOTE"
	.sectionflags	@"SHF_NOTE_NV_TKINFO"
	.tkinfo
        /*0018*/ 	.word	0x00000081
        /*0030*/ 	.string	""
        /*0030*/ 	.string	"ptxas-blackwell"
        /*0030*/ 	.string	"Cuda compilation tools, release 12.9, V12.9.86"
        /*0030*/ 	.string	"Build cuda_12.9.r12.9/compiler.36037853_0"
        /*0030*/ 	.string	"-v  -suppress-debug-info  -lineinfo  -arch sm_100a "



//--------------------- .note.nv.cuver            --------------------------
	.section	.note.nv.cuver,"",@"SHT_NOTE"
	.sectionflags	@"SHF_NOTE_NV_CUVER"
        /*0018*/ 	.short	0x0001
        /*001a*/ 	.short	0x0064
        /*001c*/ 	.short	0x0001
        /*001e*/ 	.short	0x0000
        /*0020*/ 	.short	0x0001
        /*0022*/ 	.short	0x0000


//--------------------- .nv.info                  --------------------------
	.section	.nv.info,"",@"SHT_CUDA_INFO"
	.align	4


	//----- nvinfo : EIATTR_REGCOUNT
	.align		4
        /*0000*/ 	.byte	0x04, 0x2f
        /*0002*/ 	.short	(.L_4 - .L_3)
	.align		4
.L_3:
        /*0004*/ 	.word	index@(matmul_kernel)
        /*0008*/ 	.word	0x00000059


	//----- nvinfo : EIATTR_FRAME_SIZE
	.align		4
.L_4:
        /*000c*/ 	.byte	0x04, 0x11
        /*000e*/ 	.short	(.L_6 - .L_5)
	.align		4
.L_5:
        /*0010*/ 	.word	index@($__internal_2_$__cuda_sm10x_tcgen05_guardrail_trap_unallocated_columns_being_dealloced)
        /*0014*/ 	.word	0x00000000


	//----- nvinfo : EIATTR_FRAME_SIZE
	.align		4
.L_6:
        /*0018*/ 	.byte	0x04, 0x11
        /*001a*/ 	.short	(.L_8 - .L_7)
	.align		4
.L_7:
        /*001c*/ 	.word	index@($__internal_1_$__cuda_sm10x_tcgen05_guardrail_trap_phase_invalid_during_alloc)
        /*0020*/ 	.word	0x00000000


	//----- nvinfo : EIATTR_FRAME_SIZE
	.align		4
.L_8:
        /*0024*/ 	.byte	0x04, 0x11
        /*0026*/ 	.short	(.L_10 - .L_9)
	.align		4
.L_9:
        /*0028*/ 	.word	index@($__internal_0_$__cuda_sm10x_tcgen05_guardrail_trap_col_being_dealloced_not_returned_by_alloc)
        /*002c*/ 	.word	0x00000000


	//----- nvinfo : EIATTR_FRAME_SIZE
	.align		4
.L_10:
        /*0030*/ 	.byte	0x04, 0x11
        /*0032*/ 	.short	(.L_12 - .L_11)
	.align		4
.L_11:
        /*0034*/ 	.word	index@(matmul_kernel)
        /*0038*/ 	.word	0x00000000


	//----- nvinfo : EIATTR_MIN_STACK_SIZE
	.align		4
.L_12:
        /*003c*/ 	.byte	0x04, 0x12
        /*003e*/ 	.short	(.L_14 - .L_13)
	.align		4
.L_13:
        /*0040*/ 	.word	index@(matmul_kernel)
        /*0044*/ 	.word	0x00000000
.L_14:


//--------------------- .nv.info.matmul_kernel    --------------------------
	.section	.nv.info.matmul_kernel,"",@"SHT_CUDA_INFO"
	.sectionflags	@""
	.align	4


	//----- nvinfo : EIATTR_CUDA_API_VERSION
	.align		4
        /*0000*/ 	.byte	0x04, 0x37
        /*0002*/ 	.short	(.L_16 - .L_15)
.L_15:
        /*0004*/ 	.word	0x00000081


	//----- nvinfo : EIATTR_KPARAM_INFO
	.align		4
.L_16:
        /*0008*/ 	.byte	0x04, 0x17
        /*000a*/ 	.short	(.L_18 - .L_17)
.L_17:
        /*000c*/ 	.word	0x00000000
        /*0010*/ 	.short	0x000d
        /*0012*/ 	.short	0x0048
        /*0014*/ 	.byte	0x00, 0xf4, 0x21, 0x00


	//----- nvinfo : EIATTR_KPARAM_INFO
	.align		4
.L_18:
        /*0018*/ 	.byte	0x04, 0x17
        /*001a*/ 	.short	(.L_20 - .L_19)
.L_19:
        /*001c*/ 	.word	0x00000000
        /*0020*/ 	.short	0x000c
        /*0022*/ 	.short	0x0040
        /*0024*/ 	.byte	0x00, 0xf4, 0x21, 0x00


	//----- nvinfo : EIATTR_KPARAM_INFO
	.align		4
.L_20:
        /*0028*/ 	.byte	0x04, 0x17
        /*002a*/ 	.short	(.L_22 - .L_21)
.L_21:
        /*002c*/ 	.word	0x00000000
        /*0030*/ 	.short	0x000b
        /*0032*/ 	.short	0x0038
        /*0034*/ 	.byte	0x00, 0xf0, 0x11, 0x00


	//----- nvinfo : EIATTR_KPARAM_INFO
	.align		4
.L_22:
        /*0038*/ 	.byte	0x04, 0x17
        /*003a*/ 	.short	(.L_24 - .L_23)
.L_23:
        /*003c*/ 	.word	0x00000000
        /*0040*/ 	.short	0x000a
        /*0042*/ 	.short	0x0034
        /*0044*/ 	.byte	0x00, 0xf0, 0x11, 0x00


	//----- nvinfo : EIATTR_KPARAM_INFO
	.align		4
.L_24:
        /*0048*/ 	.byte	0x04, 0x17
        /*004a*/ 	.short	(.L_26 - .L_25)
.L_25:
        /*004c*/ 	.word	0x00000000
        /*0050*/ 	.short	0x0009
        /*0052*/ 	.short	0x0030
        /*0054*/ 	.byte	0x00, 0xf0, 0x11, 0x00


	//----- nvinfo : EIATTR_KPARAM_INFO
	.align		4
.L_26:
        /*0058*/ 	.byte	0x04, 0x17
        /*005a*/ 	.short	(.L_28 - .L_27)
.L_27:
        /*005c*/ 	.word	0x00000000
        /*0060*/ 	.short	0x0008
        /*0062*/ 	.short	0x002c
        /*0064*/ 	.byte	0x00, 0xf0, 0x11, 0x00


	//----- nvinfo : EIATTR_KPARAM_INFO
	.align		4
.L_28:
        /*0068*/ 	.byte	0x04, 0x17
        /*006a*/ 	.short	(.L_30 - .L_29)
.L_29:
        /*006c*/ 	.word	0x00000000
        /*0070*/ 	.short	0x0007
        /*0072*/ 	.short	0x0028
        /*0074*/ 	.byte	0x00, 0xf0, 0x11, 0x00


	//----- nvinfo : EIATTR_KPARAM_INFO
	.align		4
.L_30:
        /*0078*/ 	.byte	0x04, 0x17
        /*007a*/ 	.short	(.L_32 - .L_31)
.L_31:
        /*007c*/ 	.word	0x00000000
        /*0080*/ 	.short	0x0006
        /*0082*/ 	.short	0x0024
        /*0084*/ 	.byte	0x00, 0xf0, 0x11, 0x00


	//----- nvinfo : EIATTR_KPARAM_INFO
	.align		4
.L_32:
        /*0088*/ 	.byte	0x04, 0x17
        /*008a*/ 	.short	(.L_34 - .L_33)
.L_33:
        /*008c*/ 	.word	0x00000000
        /*0090*/ 	.short	0x0005
        /*0092*/ 	.short	0x0020
        /*0094*/ 	.byte	0x00, 0xf0, 0x11, 0x00


	//----- nvinfo : EIATTR_KPARAM_INFO
	.align		4
.L_34:
        /*0098*/ 	.byte	0x04, 0x17
        /*009a*/ 	.short	(.L_36 - .L_35)
.L_35:
        /*009c*/ 	.word	0x00000000
        /*00a0*/ 	.short	0x0004
        /*00a2*/ 	.short	0x001c
        /*00a4*/ 	.byte	0x00, 0xf0, 0x11, 0x00


	//----- nvinfo : EIATTR_KPARAM_INFO
	.align		4
.L_36:
        /*00a8*/ 	.byte	0x04, 0x17
        /*00aa*/ 	.short	(.L_38 - .L_37)
.L_37:
        /*00ac*/ 	.word	0x00000000
        /*00b0*/ 	.short	0x0003
        /*00b2*/ 	.short	0x0018
        /*00b4*/ 	.byte	0x00, 0xf0, 0x11, 0x00


	//----- nvinfo : EIATTR_KPARAM_INFO
	.align		4
.L_38:
        /*00b8*/ 	.byte	0x04, 0x17
        /*00ba*/ 	.short	(.L_40 - .L_39)
.L_39:
        /*00bc*/ 	.word	0x00000000
        /*00c0*/ 	.short	0x0002
        /*00c2*/ 	.short	0x0010
        /*00c4*/ 	.byte	0x00, 0xf4, 0x21, 0x00


	//----- nvinfo : EIATTR_KPARAM_INFO
	.align		4
.L_40:
        /*00c8*/ 	.byte	0x04, 0x17
        /*00ca*/ 	.short	(.L_42 - .L_41)
.L_41:
        /*00cc*/ 	.word	0x00000000
        /*00d0*/ 	.short	0x0001
        /*00d2*/ 	.short	0x0008
        /*00d4*/ 	.byte	0x00, 0xf4, 0x21, 0x00


	//----- nvinfo : EIATTR_KPARAM_INFO
	.align		4
.L_42:
        /*00d8*/ 	.byte	0x04, 0x17
        /*00da*/ 	.short	(.L_44 - .L_43)
.L_43:
        /*00dc*/ 	.word	0x00000000
        /*00e0*/ 	.short	0x0000
        /*00e2*/ 	.short	0x0000
        /*00e4*/ 	.byte	0x00, 0xf4, 0x21, 0x00


	//----- nvinfo : EIATTR_AT_ENTRY_FRAGMENTS
	.align		4
.L_44:
        /*00e8*/ 	.byte	0x04, 0x4f
        /*00ea*/ 	.short	(.L_46 - .L_45)


	//   ....[0]....
.L_45:
        /*00ec*/ 	.word	0x00000004


	//----- nvinfo : EIATTR_RESERVED_SMEM_USED
	.align		4
.L_46:
        /*00f0*/ 	.byte	0x01, 0x41
	.zero		2


	//----- nvinfo : EIATTR_SPARSE_MMA_MASK
	.align		4
        /*00f4*/ 	.byte	0x03, 0x50
        /*00f6*/ 	.short	0x0000


	//----- nvinfo : EIATTR_TCGEN05_1CTA_USED
	.align		4
        /*00f8*/ 	.byte	0x01, 0x51
	.zero		2


	//----- nvinfo : EIATTR_MAXREG_COUNT
	.align		4
        /*00fc*/ 	.byte	0x03, 0x1b
        /*00fe*/ 	.short	0x00ff


	//----- nvinfo : EIATTR_NUM_BARRIERS
	.align		4
        /*0100*/ 	.byte	0x02, 0x4c
        /*0102*/ 	.byte	0x01
	.zero		1


	//----- nvinfo : EIATTR_INT_WARP_WIDE_INSTR_OFFSETS
	.align		4
        /*0104*/ 	.byte	0x04, 0x31
        /*0106*/ 	.short	(.L_48 - .L_47)


	//   ....[0]....
.L_47:
        /*0108*/ 	.word	0x000011f0


	//   ....[1]....
        /*010c*/ 	.word	0x00001220


	//   ....[2]....
        /*0110*/ 	.word	0x00001b80


	//   ....[3]....
        /*0114*/ 	.word	0x00004c70


	//   ....[4]....
        /*0118*/ 	.word	0x00004cc0


	//----- nvinfo : EIATTR_COOP_GROUP_MASK_REGIDS
	.align		4
.L_48:
        /*011c*/ 	.byte	0x04, 0x29
        /*011e*/ 	.short	(.L_50 - .L_49)


	//   ....[0]....
.L_49:
        /*0120*/ 	.word	0xffffffff


	//   ....[1]....
        /*0124*/ 	.word	0xffffffff


	//   ....[2]....
        /*0128*/ 	.word	0xffffffff


	//   ....[3]....
        /*012c*/ 	.word	0xffffffff


	//----- nvinfo : EIATTR_COOP_GROUP_INSTR_OFFSETS
	.align		4
.L_50:
        /*0130*/ 	.byte	0x04, 0x28
        /*0132*/ 	.short	(.L_52 - .L_51)


	//   ....[0]....
.L_51:
        /*0134*/ 	.word	0x00000060


	//   ....[1]....
        /*0138*/ 	.word	0x00000320


	//   ....[2]....
        /*013c*/ 	.word	0x00004b00


	//   ....[3]....
        /*0140*/ 	.word	0x00004d70


	//----- nvinfo : EIATTR_VRC_CTA_INIT_COUNT
	.align		4
.L_52:
        /*0144*/ 	.byte	0x02, 0x4a
        /*0146*/ 	.byte	0x80
	.zero		1


	//----- nvinfo : EIATTR_MBARRIER_INSTR_OFFSETS
	.align		4
        /*0148*/ 	.byte	0x04, 0x39
        /*014a*/ 	.short	(.L_54 - .L_53)


	//   ....[0]....
.L_53:
        /*014c*/ 	.word	0x00001330
        /*0150*/ 	.word	0x000000ff
        /*0154*/ 	.word	0x00000000
        /*0158*/ 	.short	0x0100
        /*015a*/ 	.byte	0x0b
	.zero		1


	//   ....[1]....
        /*015c*/ 	.word	0x00001bc0
        /*0160*/ 	.word	0x000000ff
        /*0164*/ 	.word	0x00001008
        /*0168*/ 	.short	0x0100
        /*016a*/ 	.byte	0x0e
	.zero		1


	//   ....[2]....
        /*016c*/ 	.word	0x00002900
        /*0170*/ 	.word	0x000000ff
        /*0174*/ 	.word	0x00000000
        /*0178*/ 	.short	0x010a
        /*017a*/ 	.byte	0x0b
	.zero		1


	//   ....[3]....
        /*017c*/ 	.word	0x00002e80
        /*0180*/ 	.word	0x000000ff
        /*0184*/ 	.word	0x00000000
        /*0188*/ 	.short	0x010a
        /*018a*/ 	.byte	0x0b
	.zero		1


	//   ....[4]....
        /*018c*/ 	.word	0x00002fe0
        /*0190*/ 	.word	0x000000ff
        /*0194*/ 	.word	0x00001000
        /*0198*/ 	.short	0x0108
        /*019a*/ 	.byte	0x0e
	.zero		1


	//   ....[5]....
        /*019c*/ 	.word	0x00003020
        /*01a0*/ 	.word	0x000000ff
        /*01a4*/ 	.word	0x00001008
        /*01a8*/ 	.short	0x0108
        /*01aa*/ 	.byte	0x0e
	.zero		1


	//   ....[6]....
        /*01ac*/ 	.word	0x00004d90
        /*01b0*/ 	.word	0x000000ff
        /*01b4*/ 	.word	0x00000000
        /*01b8*/ 	.short	0x010a
        /*01ba*/ 	.byte	0x0b
	.zero		1


	//   ....[7]....
        /*01bc*/ 	.word	0x00004dc0
        /*01c0*/ 	.word	0x000000ff
        /*01c4*/ 	.word	0x00000000
        /*01c8*/ 	.short	0x010a
        /*01ca*/ 	.byte	0x0b
	.zero		1


	//----- nvinfo : EIATTR_NUM_MBARRIERS
	.align		4
.L_54:
        /*01cc*/ 	.byte	0x03, 0x38
        /*01ce*/ 	.short	0x0002


	//----- nvinfo : EIATTR_EXIT_INSTR_OFFSETS
	.align		4
        /*01d0*/ 	.byte	0x04, 0x1c
        /*01d2*/ 	.short	(.L_56 - .L_55)


	//   ....[0]....
.L_55:
        /*01d4*/ 	.word	0x00004d80


	//----- nvinfo : EIATTR_REQNTID
	.align		4
.L_56:
        /*01d8*/ 	.byte	0x04, 0x10
        /*01da*/ 	.short	(.L_58 - .L_57)
.L_57:
        /*01dc*/ 	.word	0x00000080
        /*01e0*/ 	.word	0x00000001
        /*01e4*/ 	.word	0x00000001


	//----- nvinfo : EIATTR_CRS_STACK_SIZE
	.align		4
.L_58:
        /*01e8*/ 	.byte	0x04, 0x1e
        /*01ea*/ 	.short	(.L_60 - .L_59)
.L_59:
        /*01ec*/ 	.word	0x00000000


	//----- nvinfo : EIATTR_CBANK_PARAM_SIZE
	.align		4
.L_60:
        /*01f0*/ 	.byte	0x03, 0x19
        /*01f2*/ 	.short	0x0050


	//----- nvinfo : EIATTR_PARAM_CBANK
	.align		4
        /*01f4*/ 	.byte	0x04, 0x0a
        /*01f6*/ 	.short	(.L_62 - .L_61)
	.align		4
.L_61:
        /*01f8*/ 	.word	index@(.nv.constant0.matmul_kernel)
        /*01fc*/ 	.short	0x0380
        /*01fe*/ 	.short	0x0050


	//----- nvinfo : EIATTR_SW_WAR
	.align		4
.L_62:
        /*0200*/ 	.byte	0x04, 0x36
        /*0202*/ 	.short	(.L_64 - .L_63)
.L_63:
        /*0204*/ 	.word	0x00000008
.L_64:


//--------------------- .nv.compat                --------------------------
	.section	.nv.compat,"",@"SHT_CUDA_COMPAT_INFO"
	.align	4
        /*0000*/ 	.byte	0x02, 0x02, 0x02, 0x00, 0x02, 0x05, 0x05, 0x00, 0x02, 0x03, 0x00, 0x00, 0x02, 0x06, 0x01, 0x00


//--------------------- .nv.callgraph             --------------------------
	.section	.nv.callgraph,"",@"SHT_CUDA_CALLGRAPH"
	.align	4
	.sectionentsize	8
	.align		4
        /*0000*/ 	.word	0x00000000
	.align		4
        /*0004*/ 	.word	0xffffffff
	.align		4
        /*0008*/ 	.word	0x00000000
	.align		4
        /*000c*/ 	.word	0xfffffffe
	.align		4
        /*0010*/ 	.word	0x00000000
	.align		4
        /*0014*/ 	.word	0xfffffffd
	.align		4
        /*0018*/ 	.word	0x00000000
	.align		4
        /*001c*/ 	.word	0xfffffffc


//--------------------- .text.matmul_kernel       --------------------------
	.section	.text.matmul_kernel,"ax",@progbits
	.align	128
        .global         matmul_kernel
        .type           matmul_kernel,@function
        .size           matmul_kernel,(.L_x_21 - matmul_kernel)
        .other          matmul_kernel,@"STO_CUDA_ENTRY STV_DEFAULT"
matmul_kernel:
.text.matmul_kernel:
[----:B------:R-:W0:Y:S01]  /*0000*/  LDC R1, c[0x0][0x37c] ;  /* 0x0000df00ff017b82 */ /* 0x000e220000000800 */
[----:B------:R-:W1:Y:S01]  /*0010*/  S2R R35, SR_TID.X ;  /* 0x0000000000237919 */ /* 0x000e620000002100 */
[----:B------:R-:W2:Y:S01]  /*0020*/  LDCU.64 UR16, c[0x0][0x358] ;  /* 0x00006b00ff1077ac */ /* 0x000ea20008000a00 */
[----:B-1----:R-:W-:-:S13]  /*0030*/  ISETP.GE.U32.AND P1, PT, R35, 0x20, PT ;  /* 0x000000202300780c */ /* 0x002fda0003f26070 */
[----:B--2---:R-:W-:Y:S05]  /*0040*/  @P1 BRA `(.L_x_0) ;  /* 0x0000000000b81947 */ /* 0x004fea0003800000 */
[----:B------:R-:W1:Y:S01]  /*0050*/  S2UR UR6, SR_CgaCtaId ;  /* 0x00000000000679c3 */ /* 0x000e620000008800 */
[----:B------:R-:W-:Y:S01]  /*0060*/  NOP ;  /* 0x0000000000007918 */ /* 0x000fe20000000000 */
[----:B------:R-:W-:Y:S02]  /*0070*/  UMOV UR4, 0x40 ;  /* 0x0000004000047882 */ /* 0x000fe40000000000 */
[----:B-1----:R-:W-:-:S09]  /*0080*/  ULEA UR4, UR6, UR4, 0x18 ;  /* 0x0000000406047291 */ /* 0x002fd2000f8ec0ff */
[----:B------:R-:W1:Y:S01]  /*0090*/  LDS.U8 R0, [UR4] ;  /* 0x00000004ff007984 */ /* 0x000e620008000000 */
[----:B------:R-:W-:Y:S02]  /*00a0*/  UMOV UR4, 0x400 ;  /* 0x0000040000047882 */ /* 0x000fe40000000000 */
[----:B------:R-:W-:Y:S01]  /*00b0*/  ULEA UR4, UR6, UR4, 0x18 ;  /* 0x0000000406047291 */ /* 0x000fe2000f8ec0ff */
[----:B-1----:R-:W-:-:S13]  /*00c0*/  ISETP.NE.AND P0, PT, R0, RZ, PT ;  /* 0x000000ff0000720c */ /* 0x002fda0003f05270 */
[----:B------:R-:W-:Y:S05]  /*00d0*/  @P0 BRA `(.L_x_1) ;  /* 0x00000000007c0947 */ /* 0x000fea0003800000 */
[----:B------:R-:W-:-:S13]  /*00e0*/  ELECT P0, URZ, PT ;  /* 0x0000000000ff782f */ /* 0x000fda0003800000 */
[----:B------:R-:W-:Y:S05]  /*00f0*/  @!P0 BRA `(.L_x_2) ;  /* 0x0000000000848947 */ /* 0x000fea0003800000 */
[----:B------:R-:W-:Y:S01]  /*0100*/  UMOV UR5, 0x4 ;  /* 0x0000000400057882 */ /* 0x000fe20000000000 */
[----:B------:R-:W-:Y:S02]  /*0110*/  IMAD.MOV.U32 R4, RZ, RZ, 0x1 ;  /* 0x00000001ff047424 */ /* 0x000fe400078e00ff */
[----:B------:R-:W-:Y:S02]  /*0120*/  IMAD.MOV.U32 R5, RZ, RZ, 0xf ;  /* 0x0000000fff057424 */ /* 0x000fe400078e00ff */
[----:B------:R-:W-:Y:S04]  /*0130*/  DEPBAR.LE SB1, 0x36 ;  /* 0x00009d800000791a */ /* 0x000fe80000000000 */
[----:B------:R-:W1:Y:S02]  /*0140*/  UTCATOMSWS.FIND_AND_SET.ALIGN UP0, UR5, UR5 ;  /* 0x00000005000575e3 */ /* 0x000e640008000800 */
[----:B-1----:R-:W-:-:S04]  /*0150*/  PLOP3.LUT P0, PT, PT, PT, UP0, 0x80, 0x8 ;  /* 0x000000000008781c */ /* 0x002fc80003f0f008 */
[----:B------:R-:W-:-:S04]  /*0160*/  SEL R0, RZ, 0xffffffff, !P0 ;  /* 0xffffffffff007807 */ /* 0x000fc80004000000 */
[----:B------:R-:W-:Y:S01]  /*0170*/  ISETP.NE.AND P0, PT, R0, RZ, PT ;  /* 0x000000ff0000720c */ /* 0x000fe20003f05270 */
[----:B------:R-:W-:-:S12]  /*0180*/  IMAD.U32 R0, RZ, RZ, UR5 ;  /* 0x00000005ff007e24 */ /* 0x000fd8000f8e00ff */
[----:B------:R-:W-:Y:S05]  /*0190*/  @P0 BRA `(.L_x_3) ;  /* 0x0000000000240947 */ /* 0x000fea0003800000 */
.L_x_4:
[----:B------:R-:W-:Y:S05]  /*01a0*/  NANOSLEEP 0x64 ;  /* 0x000000640000795d */ /* 0x000fea0003800000 */
[----:B------:R-:W-:-:S05]  /*01b0*/  UMOV UR5, 0x4 ;  /* 0x0000000400057882 */ /* 0x000fca0000000000 */
[----:B------:R-:W-:Y:S04]  /*01c0*/  DEPBAR.LE SB1, 0x36 ;  /* 0x00009d800000791a */ /* 0x000fe80000000000 */
[----:B------:R-:W1:Y:S02]  /*01d0*/  UTCATOMSWS.FIND_AND_SET.ALIGN UP0, UR5, UR5 ;  /* 0x00000005000575e3 */ /* 0x000e640008000800 */
[----:B-1----:R-:W-:-:S04]  /*01e0*/  PLOP3.LUT P0, PT, PT, PT, UP0, 0x80, 0x8 ;  /* 0x000000000008781c */ /* 0x002fc80003f0f008 */
[----:B------:R-:W-:-:S04]  /*01f0*/  SEL R0, RZ, 0xffffffff, !P0 ;  /* 0xffffffffff007807 */ /* 0x000fc80004000000 */
[----:B------:R-:W-:Y:S01]  /*0200*/  ISETP.NE.AND P0, PT, R0, RZ, PT ;  /* 0x000000ff0000720c */ /* 0x000fe20003f05270 */
[----:B------:R-:W-:-:S12]  /*0210*/  IMAD.U32 R0, RZ, RZ, UR5 ;  /* 0x00000005ff007e24 */ /* 0x000fd8000f8e00ff */
[----:B------:R-:W-:Y:S05]  /*0220*/  @!P0 BRA `(.L_x_4) ;  /* 0xfffffffc00dc8947 */ /* 0x000fea000383ffff */
.L_x_3:
[C---:B------:R-:W-:Y:S01]  /*0230*/  VIADD R3, R0.reuse, 0x10 ;  /* 0x0000001000037836 */ /* 0x040fe20000000000 */
[----:B------:R-:W-:Y:S01]  /*0240*/  UMOV UR5, 0x50 ;  /* 0x0000005000057882 */ /* 0x000fe20000000000 */
[----:B------:R-:W-:Y:S01]  /*0250*/  SHF.L.U32 R2, R5, R0, RZ ;  /* 0x0000000005027219 */ /* 0x000fe200000006ff */
[----:B------:R-:W-:Y:S01]  /*0260*/  ULEA UR5, UR6, UR5, 0x18 ;  /* 0x0000000506057291 */ /* 0x000fe2000f8ec0ff */
[----:B------:R-:W-:Y:S01]  /*0270*/  IMAD.SHL.U32 R0, R0, 0x20, RZ ;  /* 0x0000002000007824 */ /* 0x000fe200078e00ff */
[----:B------:R-:W-:-:S04]  /*0280*/  SHF.L.U32 R3, R4, R3, RZ ;  /* 0x0000000304037219 */ /* 0x000fc800000006ff */
[----:B------:R-:W-:-:S05]  /*0290*/  LOP3.LUT R2, R3, R2, RZ, 0xfc, !PT ;  /* 0x0000000203027212 */ /* 0x000fca00078efcff */
[----:B------:R1:W-:Y:S04]  /*02a0*/  ATOMS.OR RZ, [UR5], R2 ;  /* 0x00000002ffff798c */ /* 0x0003e8000b000005 */
[----:B------:R1:W-:Y:S01]  /*02b0*/  STS [UR4], R0 ;  /* 0x00000000ff007988 */ /* 0x0003e20008000804 */
[----:B------:R-:W-:Y:S05]  /*02c0*/  BRA `(.L_x_2) ;  /* 0x0000000000107947 */ /* 0x000fea0003800000 */
.L_x_1:
[----:B------:R-:W-:Y:S01]  /*02d0*/  IMAD.MOV.U32 R0, RZ, RZ, -0x1 ;  /* 0xffffffffff007424 */ /* 0x000fe200078e00ff */
[----:B------:R-:W-:-:S04]  /*02e0*/  MOV R2, 0x310 ;  /* 0x0000031000027802 */ /* 0x000fc80000000f00 */
[----:B------:R1:W-:Y:S03]  /*02f0*/  STS [UR4], R0 ;  /* 0x00000000ff007988 */ /* 0x0003e60008000804 */
[----:B01----:R-:W-:Y:S05]  /*0300*/  CALL.REL.NOINC `($__internal_1_$__cuda_sm10x_tcgen05_guardrail_trap_phase_invalid_during_alloc) ;  /* 0x0000004800c47944 */ /* 0x003fea0003c00000 */
.L_x_2:
[----:B------:R-:W-:Y:S05]  /*0310*/  WARPSYNC.ALL ;  /* 0x0000000000007948 */ /* 0x000fea0003800000 */
[----:B------:R-:W-:Y:S01]  /*0320*/  NOP ;  /* 0x0000000000007918 */ /* 0x000fe20000000000 */
.L_x_0:
[----:B------:R-:W2:Y:S01]  /*0330*/  LDC.64 R10, c[0x0][0x398] ;  /* 0x0000e600ff0a7b82 */ /* 0x000ea20000000a00 */
[----:B------:R-:W3:Y:S01]  /*0340*/  S2R R5, SR_CTAID.X ;  /* 0x0000000000057919 */ /* 0x000ee20000002500 */
[----:B------:R-:W-:Y:S01]  /*0350*/  UMOV UR4, 0x400 ;  /* 0x0000040000047882 */ /* 0x000fe20000000000 */
[----:B------:R-:W-:Y:S01]  /*0360*/  SHF.R.U32.HI R60, RZ, 0x5, R35 ;  /* 0x00000005ff3c7819 */ /* 0x000fe20000011623 */
[----:B------:R-:W4:Y:S04]  /*0370*/  LDCU.128 UR20, c[0x0][0x380] ;  /* 0x00007000ff1477ac */ /* 0x000f280008000c00 */
[----:B------:R-:W5:Y:S01]  /*0380*/  S2UR UR5, SR_CgaCtaId ;  /* 0x00000000000579c3 */ /* 0x000f620000008800 */
[----:B------:R-:W-:-:S07]  /*0390*/  UMOV UR6, 0x1 ;  /* 0x0000000100067882 */ /* 0x000fce0000000000 */
[----:B------:R-:W1:Y:S02]  /*03a0*/  LDC.64 R32, c[0x0][0x3a8] ;  /* 0x0000ea00ff207b82 */ /* 0x000e640000000a00 */
[----:B-12---:R-:W-:-:S05]  /*03b0*/  VIADD R0, R11, 0x3f ;  /* 0x0000003f0b007836 */ /* 0x006fca0000000000 */
[----:B------:R-:W-:Y:S01]  /*03c0*/  SHF.R.S32.HI R3, RZ, 0x1f, R0 ;  /* 0x0000001fff037819 */ /* 0x000fe20000011400 */
[----:B-----5:R-:W-:-:S03]  /*03d0*/  ULEA UR14, UR5, UR4, 0x18 ;  /* 0x00000004050e7291 */ /* 0x020fc6000f8ec0ff */
[----:B------:R-:W-:Y:S02]  /*03e0*/  LEA.HI R3, R3, R0, RZ, 0x6 ;  /* 0x0000000003037211 */ /* 0x000fe400078f30ff */
[----:B---3--:R-:W-:Y:S02]  /*03f0*/  IABS R8, R5 ;  /* 0x0000000500087213 */ /* 0x008fe40000000000 */
[----:B------:R-:W-:-:S05]  /*0400*/  SHF.R.S32.HI R3, RZ, 0x6, R3 ;  /* 0x00000006ff037819 */ /* 0x000fca0000011403 */
[----:B------:R-:W-:-:S05]  /*0410*/  IMAD.SHL.U32 R4, R3, 0x8, RZ ;  /* 0x0000000803047824 */ /* 0x000fca00078e00ff */
[-C--:B------:R-:W-:Y:S02]  /*0420*/  IABS R7, R4.reuse ;  /* 0x0000000400077213 */ /* 0x080fe40000000000 */
[----:B------:R-:W-:Y:S02]  /*0430*/  IABS R12, R4 ;  /* 0x00000004000c7213 */ /* 0x000fe40000000000 */
[----:B------:R-:W1:Y:S08]  /*0440*/  I2F.RP R0, R7 ;  /* 0x0000000700007306 */ /* 0x000e700000209400 */
[----:B-1----:R-:W1:Y:S02]  /*0450*/  MUFU.RCP R0, R0 ;  /* 0x0000000000007308 */ /* 0x002e640000001000 */
[----:B-1----:R-:W-:-:S02]  /*0460*/  VIADD R2, R0, 0xffffffe ;  /* 0x0ffffffe00027836 */ /* 0x002fc40000000000 */
[----:B------:R-:W-:-:S04]  /*0470*/  IMAD.MOV R0, RZ, RZ, -R12 ;  /* 0x000000ffff007224 */ /* 0x000fc800078e0a0c */
[----:B------:R1:W2:Y:S02]  /*0480*/  F2I.FTZ.U32.TRUNC.NTZ R3, R2 ;  /* 0x0000000200037305 */ /* 0x0002a4000021f000 */
[----:B-1----:R-:W-:Y:S02]  /*0490*/  IMAD.MOV.U32 R2, RZ, RZ, RZ ;  /* 0x000000ffff027224 */ /* 0x002fe400078e00ff */
[----:B--2---:R-:W-:-:S04]  /*04a0*/  IMAD.MOV R6, RZ, RZ, -R3 ;  /* 0x000000ffff067224 */ /* 0x004fc800078e0a03 */
[----:B------:R-:W-:Y:S02]  /*04b0*/  IMAD R9, R6, R7, RZ ;  /* 0x0000000706097224 */ /* 0x000fe400078e02ff */
[----:B------:R-:W-:Y:S01]  /*04c0*/  IMAD.MOV.U32 R6, RZ, RZ, R8 ;  /* 0x000000ffff067224 */ /* 0x000fe200078e0008 */
[----:B------:R-:W-:Y:S01]  /*04d0*/  IABS R8, R11 ;  /* 0x0000000b00087213 */ /* 0x000fe20000000000 */
[----:B------:R-:W-:-:S06]  /*04e0*/  IMAD.HI.U32 R3, R3, R9, R2 ;  /* 0x0000000903037227 */ /* 0x000fcc00078e0002 */
[----:B------:R-:W-:-:S04]  /*04f0*/  IMAD.HI.U32 R3, R3, R6, RZ ;  /* 0x0000000603037227 */ /* 0x000fc800078e00ff */
[----:B------:R-:W-:Y:S01]  /*0500*/  IMAD R0, R3, R0, R6 ;  /* 0x0000000003007224 */ /* 0x000fe200078e0206 */
[----:B------:R-:W-:Y:S04]  /*0510*/  BAR.SYNC.DEFER_BLOCKING 0x0 ;  /* 0x0000000000007b1d */ /* 0x000fe80000010000 */
[----:B------:R-:W-:-:S13]  /*0520*/  ISETP.GT.U32.AND P2, PT, R7, R0, PT ;  /* 0x000000000700720c */ /* 0x000fda0003f44070 */
[----:B------:R-:W-:Y:S02]  /*0530*/  @!P2 IMAD.IADD R0, R0, 0x1, -R7 ;  /* 0x000000010000a824 */ /* 0x000fe400078e0a07 */
[----:B------:R-:W-:Y:S01]  /*0540*/  @!P2 VIADD R3, R3, 0x1 ;  /* 0x000000010303a836 */ /* 0x000fe20000000000 */
[----:B------:R-:W-:Y:S02]  /*0550*/  ISETP.NE.AND P2, PT, R4, RZ, PT ;  /* 0x000000ff0400720c */ /* 0x000fe40003f45270 */
[----:B------:R-:W-:Y:S02]  /*0560*/  ISETP.GE.U32.AND P0, PT, R0, R7, PT ;  /* 0x000000070000720c */ /* 0x000fe40003f06070 */
[----:B------:R-:W-:-:S04]  /*0570*/  LOP3.LUT R0, R5, R4, RZ, 0x3c, !PT ;  /* 0x0000000405007212 */ /* 0x000fc800078e3cff */
[----:B------:R-:W-:Y:S01]  /*0580*/  ISETP.GE.AND P3, PT, R0, RZ, PT ;  /* 0x000000ff0000720c */ /* 0x000fe20003f66270 */
[----:B------:R-:W-:-:S06]  /*0590*/  VIADD R0, R10, 0x7f ;  /* 0x0000007f0a007836 */ /* 0x000fcc0000000000 */
[----:B------:R-:W-:-:S04]  /*05a0*/  @P0 VIADD R3, R3, 0x1 ;  /* 0x0000000103030836 */ /* 0x000fc80000000000 */
[----:B------:R-:W-:Y:S01]  /*05b0*/  IMAD.MOV.U32 R2, RZ, RZ, R3 ;  /* 0x000000ffff027224 */ /* 0x000fe200078e0003 */
[----:B------:R-:W-:-:S03]  /*05c0*/  SHF.R.S32.HI R3, RZ, 0x1f, R0 ;  /* 0x0000001fff037819 */ /* 0x000fc60000011400 */
[----:B------:R-:W-:Y:S01]  /*05d0*/  @!P3 IMAD.MOV R2, RZ, RZ, -R2 ;  /* 0x000000ffff02b224 */ /* 0x000fe200078e0a02 */
[----:B------:R-:W-:Y:S02]  /*05e0*/  @!P2 LOP3.LUT R2, RZ, R4, RZ, 0x33, !PT ;  /* 0x00000004ff02a212 */ /* 0x000fe400078e33ff */
[----:B------:R-:W-:-:S03]  /*05f0*/  LEA.HI R3, R3, R0, RZ, 0x7 ;  /* 0x0000000003037211 */ /* 0x000fc600078f38ff */
[----:B------:R-:W-:Y:S02]  /*0600*/  IMAD.SHL.U32 R13, R2, 0x8, RZ ;  /* 0x00000008020d7824 */ /* 0x000fe400078e00ff */
[----:B------:R-:W-:-:S03]  /*0610*/  IMAD.MOV R2, RZ, RZ, -R2 ;  /* 0x000000ffff027224 */ /* 0x000fc600078e0a02 */
[----:B------:R-:W-:Y:S01]  /*0620*/  LEA.HI.SX32 R3, R3, -R13, 0x19 ;  /* 0x8000000d03037211 */ /* 0x000fe200078fcaff */
[----:B------:R-:W-:Y:S02]  /*0630*/  IMAD R16, R4, R2, R5 ;  /* 0x0000000204107224 */ /* 0x000fe400078e0205 */
[----:B------:R-:W-:Y:S01]  /*0640*/  IMAD.MOV.U32 R2, RZ, RZ, RZ ;  /* 0x000000ffff027224 */ /* 0x000fe200078e00ff */
[----:B------:R-:W-:Y:S02]  /*0650*/  VIMNMX R15, PT, PT, R3, 0x8, PT ;  /* 0x00000008030f7848 */ /* 0x000fe40003fe0100 */
[----:B------:R-:W-:Y:S02]  /*0660*/  IABS R4, R16 ;  /* 0x0000001000047213 */ /* 0x000fe40000000000 */
[----:B------:R-:W-:-:S04]  /*0670*/  IABS R7, R15 ;  /* 0x0000000f00077213 */ /* 0x000fc80000000000 */
[----:B------:R-:W1:Y:S08]  /*0680*/  I2F.RP R0, R7 ;  /* 0x0000000700007306 */ /* 0x000e700000209400 */
[----:B-1----:R-:W1:Y:S02]  /*0690*/  MUFU.RCP R0, R0 ;  /* 0x0000000000007308 */ /* 0x002e640000001000 */
[----:B-1----:R-:W-:-:S06]  /*06a0*/  VIADD R3, R0, 0xffffffe ;  /* 0x0ffffffe00037836 */ /* 0x002fcc0000000000 */
[----:B------:R-:W1:Y:S02]  /*06b0*/  F2I.FTZ.U32.TRUNC.NTZ R3, R3 ;  /* 0x0000000300037305 */ /* 0x000e64000021f000 */
[----:B-1----:R-:W-:-:S04]  /*06c0*/  IMAD.MOV R6, RZ, RZ, -R3 ;  /* 0x000000ffff067224 */ /* 0x002fc800078e0a03 */
[----:B------:R-:W-:Y:S01]  /*06d0*/  IMAD R5, R6, R7, RZ ;  /* 0x0000000706057224 */ /* 0x000fe200078e02ff */
[----:B------:R-:W-:-:S03]  /*06e0*/  IABS R6, R15 ;  /* 0x0000000f00067213 */ /* 0x000fc60000000000 */
[----:B------:R-:W-:-:S04]  /*06f0*/  IMAD.HI.U32 R2, R3, R5, R2 ;  /* 0x0000000503027227 */ /* 0x000fc800078e0002 */
[----:B------:R-:W-:Y:S01]  /*0700*/  IMAD.MOV.U32 R5, RZ, RZ, R4 ;  /* 0x000000ffff057224 */ /* 0x000fe200078e0004 */
[----:B------:R-:W-:Y:S01]  /*0710*/  IABS R4, R10 ;  /* 0x0000000a00047213 */ /* 0x000fe20000000000 */
[----:B------:R-:W-:Y:S02]  /*0720*/  IMAD.MOV.U32 R3, RZ, RZ, R8 ;  /* 0x000000ffff037224 */ /* 0x000fe400078e0008 */
[----:B------:R-:W-:Y:S02]  /*0730*/  IMAD.MOV R0, RZ, RZ, -R6 ;  /* 0x000000ffff007224 */ /* 0x000fe400078e0a06 */
[----:B------:R-:W-:Y:S01]  /*0740*/  IMAD.HI.U32 R2, R2, R5, RZ ;  /* 0x0000000502027227 */ /* 0x000fe200078e00ff */
[----:B------:R-:W1:Y:S03]  /*0750*/  I2F.RP R6, R3 ;  /* 0x0000000300067306 */ /* 0x000e660000209400 */
[----:B------:R-:W-:-:S05]  /*0760*/  IMAD R0, R2, R0, R5 ;  /* 0x0000000002007224 */ /* 0x000fca00078e0205 */
[----:B------:R-:W-:Y:S01]  /*0770*/  ISETP.GT.U32.AND P2, PT, R7, R0, PT ;  /* 0x000000000700720c */ /* 0x000fe20003f44070 */
[----:B------:R-:W2:Y:S08]  /*0780*/  I2F.RP R5, R4 ;  /* 0x0000000400057306 */ /* 0x000eb00000209400 */
[----:B-1----:R-:W1:Y:S04]  /*0790*/  MUFU.RCP R6, R6 ;  /* 0x0000000600067308 */ /* 0x002e680000001000 */
[----:B------:R-:W-:-:S02]  /*07a0*/  @!P2 IMAD.IADD R0, R0, 0x1, -R7 ;  /* 0x000000010000a824 */ /* 0x000fc400078e0a07 */
[----:B------:R-:W-:Y:S01]  /*07b0*/  @!P2 VIADD R2, R2, 0x1 ;  /* 0x000000010202a836 */ /* 0x000fe20000000000 */
[----:B------:R-:W-:Y:S01]  /*07c0*/  ISETP.NE.AND P2, PT, R15, RZ, PT ;  /* 0x000000ff0f00720c */ /* 0x000fe20003f45270 */
[----:B--2---:R-:W2:Y:S01]  /*07d0*/  MUFU.RCP R5, R5 ;  /* 0x0000000500057308 */ /* 0x004ea20000001000 */
[----:B------:R-:W-:Y:S02]  /*07e0*/  ISETP.GE.U32.AND P0, PT, R0, R7, PT ;  /* 0x000000070000720c */ /* 0x000fe40003f06070 */
[----:B------:R-:W-:-:S04]  /*07f0*/  LOP3.LUT R0, R16, R15, RZ, 0x3c, !PT ;  /* 0x0000000f10007212 */ /* 0x000fc800078e3cff */
[----:B------:R-:W-:Y:S01]  /*0800*/  ISETP.GE.AND P3, PT, R0, RZ, PT ;  /* 0x000000ff0000720c */ /* 0x000fe20003f66270 */
[----:B-1----:R-:W-:-:S04]  /*0810*/  VIADD R8, R6, 0xffffffe ;  /* 0x0ffffffe06087836 */ /* 0x002fc80000000000 */
[----:B------:R-:W1:Y:S02]  /*0820*/  F2I.FTZ.U32.TRUNC.NTZ R9, R8 ;  /* 0x0000000800097305 */ /* 0x000e64000021f000 */
[----:B------:R-:W-:Y:S02]  /*0830*/  @P0 VIADD R2, R2, 0x1 ;  /* 0x0000000102020836 */ /* 0x000fe40000000000 */
[----:B--2---:R-:W-:Y:S01]  /*0840*/  VIADD R6, R5, 0xffffffe ;  /* 0x0ffffffe05067836 */ /* 0x004fe20000000000 */
[----:B------:R-:W-:-:S03]  /*0850*/  SHF.R.U32.HI R5, RZ, 0x4, R35 ;  /* 0x00000004ff057819 */ /* 0x000fc60000011623 */
[----:B------:R-:W-:Y:S01]  /*0860*/  @!P3 IMAD.MOV R2, RZ, RZ, -R2 ;  /* 0x000000ffff02b224 */ /* 0x000fe200078e0a02 */
[----:B------:R-:W-:Y:S01]  /*0870*/  @!P2 LOP3.LUT R2, RZ, R15, RZ, 0x33, !PT ;  /* 0x0000000fff02a212 */ /* 0x000fe200078e33ff */
[----:B------:R-:W2:Y:S01]  /*0880*/  F2I.FTZ.U32.TRUNC.NTZ R7, R6 ;  /* 0x0000000600077305 */ /* 0x000ea2000021f000 */
[----:B------:R-:W-:-:S03]  /*0890*/  SGXT.U32 R5, R5, 0x3 ;  /* 0x000000030505781a */ /* 0x000fc60000000000 */
[----:B------:R-:W-:Y:S02]  /*08a0*/  IMAD.SHL.U32 R0, R2, 0x40, RZ ;  /* 0x0000004002007824 */ /* 0x000fe400078e00ff */
[--C-:B-1----:R-:W-:Y:S02]  /*08b0*/  IMAD.MOV R8, RZ, RZ, -R9.reuse ;  /* 0x000000ffff087224 */ /* 0x102fe400078e0a09 */
[----:B------:R-:W-:Y:S01]  /*08c0*/  IMAD.MOV R2, RZ, RZ, -R2 ;  /* 0x000000ffff027224 */ /* 0x000fe200078e0a02 */
[----:B------:R-:W-:Y:S01]  /*08d0*/  LOP3.LUT R12, R0, R5, RZ, 0xfc, !PT ;  /* 0x00000005000c7212 */ /* 0x000fe200078efcff */
[----:B------:R-:W-:Y:S02]  /*08e0*/  IMAD R5, R8, R3, RZ ;  /* 0x0000000308057224 */ /* 0x000fe400078e02ff */
[----:B------:R-:W-:Y:S01]  /*08f0*/  IMAD.MOV.U32 R8, RZ, RZ, RZ ;  /* 0x000000ffff087224 */ /* 0x000fe200078e00ff */
[----:B------:R-:W-:Y:S01]  /*0900*/  IABS R14, R12 ;  /* 0x0000000c000e7213 */ /* 0x000fe20000000000 */
[----:B------:R-:W-:Y:S01]  /*0910*/  IMAD R2, R15, R2, R16 ;  /* 0x000000020f027224 */ /* 0x000fe200078e0210 */
[C---:B------:R-:W-:Y:S01]  /*0920*/  LOP3.LUT R21, R12.reuse, 0x8, RZ, 0xfc, !PT ;  /* 0x000000080c157812 */ /* 0x040fe200078efcff */
[----:B------:R-:W-:Y:S01]  /*0930*/  IMAD.HI.U32 R8, R9, R5, R8 ;  /* 0x0000000509087227 */ /* 0x000fe200078e0008 */
[----:B------:R-:W-:-:S02]  /*0940*/  LOP3.LUT R25, R12, 0x20, RZ, 0xfc, !PT ;  /* 0x000000200c197812 */ /* 0x000fc400078efcff */
[----:B------:R-:W-:Y:S01]  /*0950*/  IABS R16, R21 ;  /* 0x0000001500107213 */ /* 0x000fe20000000000 */
[----:B--2---:R-:W-:Y:S01]  /*0960*/  IMAD.MOV R17, RZ, RZ, -R7 ;  /* 0x000000ffff117224 */ /* 0x004fe200078e0a07 */
[----:B------:R-:W-:Y:S01]  /*0970*/  LOP3.LUT R23, R12, 0x10, RZ, 0xfc, !PT ;  /* 0x000000100c177812 */ /* 0x000fe200078efcff */
[----:B------:R-:W-:Y:S01]  /*0980*/  IMAD.HI.U32 R5, R8, R14, RZ ;  /* 0x0000000e08057227 */ /* 0x000fe200078e00ff */
[C---:B------:R-:W-:Y:S02]  /*0990*/  LOP3.LUT R24, R12.reuse, 0x18, RZ, 0xfc, !PT ;  /* 0x000000180c187812 */ /* 0x040fe400078efcff */
[----:B------:R-:W-:Y:S01]  /*09a0*/  IABS R18, R23 ;  /* 0x0000001700127213 */ /* 0x000fe20000000000 */
[----:B------:R-:W-:Y:S01]  /*09b0*/  IMAD.MOV R5, RZ, RZ, -R5 ;  /* 0x000000ffff057224 */ /* 0x000fe200078e0a05 */
[C---:B------:R-:W-:Y:S01]  /*09c0*/  LOP3.LUT R26, R12.reuse, 0x28, RZ, 0xfc, !PT ;  /* 0x000000280c1a7812 */ /* 0x040fe200078efcff */
[----:B------:R-:W-:Y:S01]  /*09d0*/  IMAD.MOV.U32 R9, RZ, RZ, R17 ;  /* 0x000000ffff097224 */ /* 0x000fe200078e0011 */
[----:B------:R-:W-:Y:S01]  /*09e0*/  IABS R17, R25 ;  /* 0x0000001900117213 */ /* 0x000fe20000000000 */
[----:B------:R-:W-:Y:S01]  /*09f0*/  IMAD R14, R3, R5, R14 ;  /* 0x00000005030e7224 */ /* 0x000fe200078e020e */
[----:B------:R-:W-:Y:S01]  /*0a00*/  LOP3.LUT R5, R35, 0x7f, RZ, 0xc0, !PT ;  /* 0x0000007f23057812 */ /* 0x000fe200078ec0ff */
[----:B------:R-:W-:Y:S01]  /*0a10*/  IMAD.IADD R2, R13, 0x1, R2 ;  /* 0x000000010d027824 */ /* 0x000fe200078e0202 */
[C---:B------:R-:W-:Y:S01]  /*0a20*/  ISETP.GE.AND P3, PT, R12.reuse, RZ, PT ;  /* 0x000000ff0c00720c */ /* 0x040fe20003f66270 */
[----:B------:R-:W-:Y:S01]  /*0a30*/  IMAD R9, R9, R4, RZ ;  /* 0x0000000409097224 */ /* 0x000fe200078e02ff */
[----:B------:R-:W-:Y:S01]  /*0a40*/  LOP3.LUT R19, R12, 0x30, RZ, 0xfc, !PT ;  /* 0x000000300c137812 */ /* 0x000fe200078efcff */
[----:B------:R-:W-:Y:S01]  /*0a50*/  IMAD.MOV.U32 R6, RZ, RZ, RZ ;  /* 0x000000ffff067224 */ /* 0x000fe200078e00ff */
[----:B------:R-:W-:Y:S01]  /*0a60*/  IABS R20, R24 ;  /* 0x0000001800147213 */ /* 0x000fe20000000000 */
[----:B------:R-:W-:Y:S01]  /*0a70*/  IMAD R2, R2, 0x80, R5 ;  /* 0x0000008002027824 */ /* 0x000fe200078e0205 */
[----:B------:R-:W-:Y:S01]  /*0a80*/  ISETP.GT.U32.AND P2, PT, R3, R14, PT ;  /* 0x0000000e0300720c */ /* 0x000fe20003f44070 */
[----:B------:R-:W-:Y:S01]  /*0a90*/  IMAD.HI.U32 R6, R7, R9, R6 ;  /* 0x0000000907067227 */ /* 0x000fe200078e0006 */
[----:B------:R-:W-:-:S02]  /*0aa0*/  IABS R22, R19 ;  /* 0x0000001300167213 */ /* 0x000fc40000000000 */
[----:B------:R-:W-:Y:S01]  /*0ab0*/  IABS R15, R2 ;  /* 0x00000002000f7213 */ /* 0x000fe20000000000 */
[----:B------:R-:W-:-:S04]  /*0ac0*/  IMAD.HI.U32 R7, R8, R16, RZ ;  /* 0x0000001008077227 */ /* 0x000fc800078e00ff */
[----:B------:R-:W-:Y:S02]  /*0ad0*/  IMAD.MOV R7, RZ, RZ, -R7 ;  /* 0x000000ffff077224 */ /* 0x000fe400078e0a07 */
[----:B------:R-:W-:-:S04]  /*0ae0*/  IMAD.HI.U32 R6, R6, R15, RZ ;  /* 0x0000000f06067227 */ /* 0x000fc800078e00ff */
[----:B------:R-:W-:Y:S02]  /*0af0*/  IMAD R16, R3, R7, R16 ;  /* 0x0000000703107224 */ /* 0x000fe400078e0210 */
[----:B------:R-:W-:-:S03]  /*0b00*/  IMAD.HI.U32 R7, R8, R17, RZ ;  /* 0x0000001108077227 */ /* 0x000fc600078e00ff */
[----:B------:R-:W-:Y:S01]  /*0b10*/  ISETP.GT.U32.AND P0, PT, R3, R16, PT ;  /* 0x000000100300720c */ /* 0x000fe20003f04070 */
[----:B------:R-:W-:Y:S02]  /*0b20*/  IMAD.MOV R6, RZ, RZ, -R6 ;  /* 0x000000ffff067224 */ /* 0x000fe400078e0a06 */
[----:B------:R-:W-:Y:S02]  /*0b30*/  IMAD.MOV R12, RZ, RZ, -R7 ;  /* 0x000000ffff0c7224 */ /* 0x000fe400078e0a07 */
[----:B------:R-:W-:Y:S01]  /*0b40*/  IMAD R7, R4, R6, R15 ;  /* 0x0000000604077224 */ /* 0x000fe200078e020f */
[----:B------:R-:W-:Y:S01]  /*0b50*/  LEA.HI R6, R35, R0, RZ, 0x1c ;  /* 0x0000000023067211 */ /* 0x000fe200078fe0ff */
[----:B------:R-:W-:-:S03]  /*0b60*/  IMAD.HI.U32 R9, R8, R18, RZ ;  /* 0x0000001208097227 */ /* 0x000fc600078e00ff */
[----:B------:R-:W-:Y:S01]  /*0b70*/  ISETP.GT.U32.AND P4, PT, R4, R7, PT ;  /* 0x000000070400720c */ /* 0x000fe20003f84070 */
[----:B------:R-:W-:-:S04]  /*0b80*/  IMAD.HI.U32 R13, R8, R20, RZ ;  /* 0x00000014080d7227 */ /* 0x000fc800078e00ff */
[----:B------:R-:W-:Y:S02]  /*0b90*/  IMAD.MOV R9, RZ, RZ, -R9 ;  /* 0x000000ffff097224 */ /* 0x000fe400078e0a09 */
[----:B------:R-:W-:Y:S02]  /*0ba0*/  IMAD.MOV R13, RZ, RZ, -R13 ;  /* 0x000000ffff0d7224 */ /* 0x000fe400078e0a0d */
[C---:B------:R-:W-:Y:S01]  /*0bb0*/  IMAD R18, R3.reuse, R9, R18 ;  /* 0x0000000903127224 */ /* 0x040fe200078e0212 */
[----:B------:R-:W-:Y:S01]  /*0bc0*/  IABS R9, R26 ;  /* 0x0000001a00097213 */ /* 0x000fe20000000000 */
[C---:B------:R-:W-:Y:S02]  /*0bd0*/  IMAD R12, R3.reuse, R12, R17 ;  /* 0x0000000c030c7224 */ /* 0x040fe400078e0211 */
[C---:B------:R-:W-:Y:S02]  /*0be0*/  IMAD R20, R3.reuse, R13, R20 ;  /* 0x0000000d03147224 */ /* 0x040fe400078e0214 */
[----:B------:R-:W-:Y:S01]  /*0bf0*/  @!P2 IMAD.IADD R14, R14, 0x1, -R3 ;  /* 0x000000010e0ea824 */ /* 0x000fe200078e0a03 */
[----:B------:R-:W-:Y:S01]  /*0c00*/  ISETP.GT.U32.AND P2, PT, R3, R18, PT ;  /* 0x000000120300720c */ /* 0x000fe20003f44070 */
[----:B------:R-:W-:Y:S01]  /*0c10*/  @!P4 IMAD.IADD R7, R7, 0x1, -R4 ;  /* 0x000000010707c824 */ /* 0x000fe200078e0a04 */
[C---:B------:R-:W-:Y:S01]  /*0c20*/  ISETP.GT.U32.AND P6, PT, R3.reuse, R12, PT ;  /* 0x0000000c0300720c */ /* 0x040fe20003fc4070 */
[----:B------:R-:W-:Y:S01]  /*0c30*/  IMAD.MOV.U32 R15, RZ, RZ, R9 ;  /* 0x000000ffff0f7224 */ /* 0x000fe200078e0009 */
[C---:B------:R-:W-:Y:S01]  /*0c40*/  ISETP.GT.U32.AND P5, PT, R3.reuse, R20, PT ;  /* 0x000000140300720c */ /* 0x040fe20003fa4070 */
[----:B------:R-:W-:Y:S01]  /*0c50*/  VIADD R17, R6, 0x38 ;  /* 0x0000003806117836 */ /* 0x000fe20000000000 */
[----:B------:R-:W-:Y:S01]  /*0c60*/  ISETP.GT.U32.AND P4, PT, R3, R14, PT ;  /* 0x0000000e0300720c */ /* 0x000fe20003f84070 */
[----:B------:R-:W-:-:S04]  /*0c70*/  IMAD.HI.U32 R9, R8, R15, RZ ;  /* 0x0000000f08097227 */ /* 0x000fc800078e00ff */
[----:B------:R-:W-:-:S04]  /*0c80*/  IMAD.HI.U32 R13, R8, R22, RZ ;  /* 0x00000016080d7227 */ /* 0x000fc800078e00ff */
[----:B------:R-:W-:Y:S01]  /*0c90*/  IMAD.MOV R6, RZ, RZ, -R9 ;  /* 0x000000ffff067224 */ /* 0x000fe200078e0a09 */
[----:B------:R-:W-:Y:S01]  /*0ca0*/  IABS R9, R17 ;  /* 0x0000001100097213 */ /* 0x000fe20000000000 */
[--C-:B------:R-:W-:Y:S01]  /*0cb0*/  @!P0 IMAD.IADD R16, R16, 0x1, -R3.reuse ;  /* 0x0000000110108824 */ /* 0x100fe200078e0a03 */
[----:B------:R-:W-:Y:S01]  /*0cc0*/  ISETP.GT.U32.AND P0, PT, R4, R7, PT ;  /* 0x000000070400720c */ /* 0x000fe20003f04070 */
[--C-:B------:R-:W-:Y:S02]  /*0cd0*/  @!P2 IMAD.IADD R18, R18, 0x1, -R3.reuse ;  /* 0x000000011212a824 */ /* 0x100fe400078e0a03 */
[----:B------:R-:W-:Y:S01]  /*0ce0*/  @!P6 IMAD.IADD R12, R12, 0x1, -R3 ;  /* 0x000000010c0ce824 */ /* 0x000fe200078e0a03 */
[C---:B------:R-:W-:Y:S01]  /*0cf0*/  ISETP.GT.U32.AND P2, PT, R3.reuse, R16, PT ;  /* 0x000000100300720c */ /* 0x040fe20003f44070 */
[----:B------:R-:W-:Y:S02]  /*0d00*/  IMAD.MOV R13, RZ, RZ, -R13 ;  /* 0x000000ffff0d7224 */ /* 0x000fe400078e0a0d */
[--C-:B------:R-:W-:Y:S01]  /*0d10*/  @!P5 IMAD.IADD R20, R20, 0x1, -R3.reuse ;  /* 0x000000011414d824 */ /* 0x100fe200078e0a03 */
[C---:B------:R-:W-:Y:S01]  /*0d20*/  ISETP.GT.U32.AND P5, PT, R3.reuse, R12, PT ;  /* 0x0000000c0300720c */ /* 0x040fe20003fa4070 */
[----:B------:R-:W-:Y:S01]  /*0d30*/  @!P4 IMAD.IADD R14, R14, 0x1, -R3 ;  /* 0x000000010e0ec824 */ /* 0x000fe200078e0a03 */
[C---:B------:R-:W-:Y:S01]  /*0d40*/  ISETP.GT.U32.AND P4, PT, R3.reuse, R18, PT ;  /* 0x000000120300720c */ /* 0x040fe20003f84070 */
[C---:B------:R-:W-:Y:S01]  /*0d50*/  IMAD R22, R3.reuse, R13, R22 ;  /* 0x0000000d03167224 */ /* 0x040fe200078e0216 */
[C---:B------:R-:W-:Y:S01]  /*0d60*/  ISETP.GT.U32.AND P6, PT, R3.reuse, R20, PT ;  /* 0x000000140300720c */ /* 0x040fe20003fc4070 */
[----:B------:R-:W-:Y:S01]  /*0d70*/  IMAD.HI.U32 R8, R8, R9, RZ ;  /* 0x0000000908087227 */ /* 0x000fe200078e00ff */
[----:B------:R-:W1:Y:S03]  /*0d80*/  LDS R13, [UR14] ;  /* 0x0000000eff0d7984 */ /* 0x000e660008000800 */
[----:B------:R-:W-:Y:S01]  /*0d90*/  @!P3 IMAD.MOV R14, RZ, RZ, -R14 ;  /* 0x000000ffff0eb224 */ /* 0x000fe200078e0a0e */
[C---:B------:R-:W-:Y:S01]  /*0da0*/  ISETP.GT.U32.AND P3, PT, R3.reuse, R22, PT ;  /* 0x000000160300720c */ /* 0x040fe20003f64070 */
[----:B------:R-:W-:-:S02]  /*0db0*/  IMAD R6, R3, R6, R15 ;  /* 0x0000000603067224 */ /* 0x000fc400078e020f */
[----:B------:R-:W-:Y:S02]  /*0dc0*/  IMAD.MOV R8, RZ, RZ, -R8 ;  /* 0x000000ffff087224 */ /* 0x000fe400078e0a08 */
[----:B------:R-:W-:Y:S01]  /*0dd0*/  @!P0 IMAD.IADD R7, R7, 0x1, -R4 ;  /* 0x0000000107078824 */ /* 0x000fe200078e0a04 */
[C---:B------:R-:W-:Y:S01]  /*0de0*/  ISETP.GT.U32.AND P0, PT, R3.reuse, R6, PT ;  /* 0x000000060300720c */ /* 0x040fe20003f04070 */
[C---:B------:R-:W-:Y:S02]  /*0df0*/  IMAD R8, R3.reuse, R8, R9 ;  /* 0x0000000803087224 */ /* 0x040fe400078e0209 */
[--C-:B------:R-:W-:Y:S02]  /*0e00*/  @!P4 IMAD.IADD R18, R18, 0x1, -R3.reuse ;  /* 0x000000011212c824 */ /* 0x100fe400078e0a03 */
[--C-:B------:R-:W-:Y:S01]  /*0e10*/  @!P5 IMAD.IADD R12, R12, 0x1, -R3.reuse ;  /* 0x000000010c0cd824 */ /* 0x100fe200078e0a03 */
[----:B------:R-:W-:Y:S01]  /*0e20*/  ISETP.GT.U32.AND P4, PT, R3, R8, PT ;  /* 0x000000080300720c */ /* 0x000fe20003f84070 */
[--C-:B------:R-:W-:Y:S01]  /*0e30*/  @!P3 IMAD.IADD R22, R22, 0x1, -R3.reuse ;  /* 0x000000011616b824 */ /* 0x100fe200078e0a03 */
[----:B------:R-:W-:Y:S01]  /*0e40*/  ISETP.GE.AND P5, PT, R23, RZ, PT ;  /* 0x000000ff1700720c */ /* 0x000fe20003fa6270 */
[--C-:B------:R-:W-:Y:S01]  /*0e50*/  @!P6 IMAD.IADD R20, R20, 0x1, -R3.reuse ;  /* 0x000000011414e824 */ /* 0x100fe200078e0a03 */
[----:B------:R-:W-:Y:S01]  /*0e60*/  ISETP.GE.AND P3, PT, R25, RZ, PT ;  /* 0x000000ff1900720c */ /* 0x000fe20003f66270 */
[--C-:B------:R-:W-:Y:S01]  /*0e70*/  @!P2 IMAD.IADD R16, R16, 0x1, -R3.reuse ;  /* 0x000000011010a824 */ /* 0x100fe200078e0a03 */
[----:B------:R-:W-:Y:S01]  /*0e80*/  ISETP.GE.AND P6, PT, R21, RZ, PT ;  /* 0x000000ff1500720c */ /* 0x000fe20003fc6270 */
[----:B------:R-:W-:Y:S01]  /*0e90*/  @!P0 IMAD.IADD R6, R6, 0x1, -R3 ;  /* 0x0000000106068824 */ /* 0x000fe200078e0a03 */
[----:B------:R-:W-:Y:S01]  /*0ea0*/  ISETP.GE.AND P0, PT, R24, RZ, PT ;  /* 0x000000ff1800720c */ /* 0x000fe20003f06270 */
[----:B------:R-:W-:Y:S01]  /*0eb0*/  IMAD.SHL.U32 R9, R60, 0x200000, RZ ;  /* 0x002000003c097824 */ /* 0x000fe200078e00ff */
[----:B------:R-:W-:-:S02]  /*0ec0*/  ISETP.NE.U32.AND P2, PT, R5, RZ, PT ;  /* 0x000000ff0500720c */ /* 0x000fc40003f45070 */
[----:B------:R-:W2:Y:S01]  /*0ed0*/  LDC.64 R4, c[0x0][0x3a0] ;  /* 0x0000e800ff047b82 */ /* 0x000ea20000000a00 */
[----:B------:R-:W-:-:S07]  /*0ee0*/  @!P4 IMAD.IADD R8, R8, 0x1, -R3 ;  /* 0x000000010808c824 */ /* 0x000fce00078e0a03 */
[----:B------:R-:W-:Y:S01]  /*0ef0*/  BAR.SYNC.DEFER_BLOCKING 0x0 ;  /* 0x0000000000007b1d */ /* 0x000fe20000010000 */
[----:B------:R-:W-:Y:S01]  /*0f00*/  @!P5 IMAD.MOV R18, RZ, RZ, -R18 ;  /* 0x000000ffff12d224 */ /* 0x000fe200078e0a12 */
[C---:B------:R-:W-:Y:S01]  /*0f10*/  ISETP.GT.U32.AND P4, PT, R3.reuse, R6, PT ;  /* 0x000000060300720c */ /* 0x040fe20003f84070 */
[----:B------:R-:W-:Y:S01]  /*0f20*/  @!P3 IMAD.MOV R12, RZ, RZ, -R12 ;  /* 0x000000ffff0cb224 */ /* 0x000fe200078e0a0c */
[C---:B------:R-:W-:Y:S01]  /*0f30*/  ISETP.GT.U32.AND P5, PT, R3.reuse, R22, PT ;  /* 0x000000160300720c */ /* 0x040fe20003fa4070 */
[----:B------:R-:W-:Y:S01]  /*0f40*/  @!P6 IMAD.MOV R16, RZ, RZ, -R16 ;  /* 0x000000ffff10e224 */ /* 0x000fe200078e0a10 */
[----:B------:R-:W-:Y:S01]  /*0f50*/  ISETP.GE.AND P3, PT, R2, RZ, PT ;  /* 0x000000ff0200720c */ /* 0x000fe20003f66270 */
[----:B------:R-:W-:Y:S01]  /*0f60*/  @!P0 IMAD.MOV R20, RZ, RZ, -R20 ;  /* 0x000000ffff148224 */ /* 0x000fe200078e0a14 */
[----:B------:R-:W-:Y:S02]  /*0f70*/  ISETP.GT.U32.AND P6, PT, R3, R8, PT ;  /* 0x000000080300720c */ /* 0x000fe40003fc4070 */
[----:B------:R-:W-:-:S02]  /*0f80*/  ISETP.GE.AND P0, PT, R26, RZ, PT ;  /* 0x000000ff1a00720c */ /* 0x000fc40003f06270 */
[----:B------:R-:W-:Y:S02]  /*0f90*/  LOP3.LUT R9, R9, 0x600000, RZ, 0xc0, !PT ;  /* 0x0060000009097812 */ /* 0x000fe400078ec0ff */
[----:B-1----:R-:W-:Y:S01]  /*0fa0*/  R2UR UR15, R13 ;  /* 0x000000000d0f72ca */ /* 0x002fe200000e0000 */
[--C-:B------:R-:W-:Y:S01]  /*0fb0*/  @!P4 IMAD.IADD R6, R6, 0x1, -R3.reuse ;  /* 0x000000010606c824 */ /* 0x100fe200078e0a03 */
[----:B------:R-:W-:Y:S01]  /*0fc0*/  ISETP.GE.AND P4, PT, R17, RZ, PT ;  /* 0x000000ff1100720c */ /* 0x000fe20003f86270 */
[----:B------:R-:W-:Y:S01]  /*0fd0*/  @!P5 IMAD.IADD R22, R22, 0x1, -R3 ;  /* 0x000000011616d824 */ /* 0x000fe200078e0a03 */
[----:B------:R-:W-:Y:S01]  /*0fe0*/  ISETP.GE.AND P5, PT, R19, RZ, PT ;  /* 0x000000ff1300720c */ /* 0x000fe20003fa6270 */
[----:B------:R-:W-:Y:S01]  /*0ff0*/  @!P3 IMAD.MOV R7, RZ, RZ, -R7 ;  /* 0x000000ffff07b224 */ /* 0x000fe200078e0a07 */
[----:B------:R-:W-:Y:S01]  /*1000*/  ISETP.NE.AND P3, PT, R10, RZ, PT ;  /* 0x000000ff0a00720c */ /* 0x000fe20003f65270 */
[----:B------:R-:W-:Y:S01]  /*1010*/  @!P6 IMAD.IADD R8, R8, 0x1, -R3 ;  /* 0x000000010808e824 */ /* 0x000fe200078e0a03 */
[----:B------:R-:W-:Y:S01]  /*1020*/  R2UR UR10, R9 ;  /* 0x00000000090a72ca */ /* 0x000fe200000e0000 */
[C---:B--2---:R-:W-:Y:S01]  /*1030*/  VIADD R9, R4.reuse, 0xfffffffe ;  /* 0xfffffffe04097836 */ /* 0x044fe20000000000 */
[----:B------:R-:W-:Y:S01]  /*1040*/  ISETP.NE.AND P6, PT, R11, RZ, PT ;  /* 0x000000ff0b00720c */ /* 0x000fe20003fc5270 */
[----:B------:R-:W-:Y:S01]  /*1050*/  @!P0 IMAD.MOV R6, RZ, RZ, -R6 ;  /* 0x000000ffff068224 */ /* 0x000fe200078e0a06 */
[----:B------:R-:W-:Y:S01]  /*1060*/  LOP3.LUT R11, RZ, R11, RZ, 0x33, !PT ;  /* 0x0000000bff0b7212 */ /* 0x000fe200078e33ff */
[C---:B------:R-:W-:Y:S01]  /*1070*/  VIADD R3, R4.reuse, 0xfffffffd ;  /* 0xfffffffd04037836 */ /* 0x040fe20000000000 */
[----:B------:R-:W-:Y:S01]  /*1080*/  ISETP.GE.U32.AND P0, PT, R9, 0x7fffffef, PT ;  /* 0x7fffffef0900780c */ /* 0x000fe20003f06070 */
[----:B------:R-:W-:Y:S01]  /*1090*/  @!P4 IMAD.MOV R8, RZ, RZ, -R8 ;  /* 0x000000ffff08c224 */ /* 0x000fe200078e0a08 */
[----:B------:R-:W-:Y:S01]  /*10a0*/  SEL R44, R11, R6, !P6 ;  /* 0x000000060b2c7207 */ /* 0x000fe20007000000 */
[----:B------:R-:W-:Y:S01]  /*10b0*/  @!P5 IMAD.MOV R22, RZ, RZ, -R22 ;  /* 0x000000ffff16d224 */ /* 0x000fe200078e0a16 */
[----:B------:R-:W-:Y:S01]  /*10c0*/  ISETP.GE.U32.AND P5, PT, R3, 0x7fffffee, PT ;  /* 0x7fffffee0300780c */ /* 0x000fe20003fa6070 */
[----:B------:R-:W-:Y:S01]  /*10d0*/  VIADD R6, R4, 0xffffffff ;  /* 0xffffffff04067836 */ /* 0x000fe20000000000 */
[----:B------:R-:W-:-:S02]  /*10e0*/  SEL R40, R11, R14, !P6 ;  /* 0x0000000e0b287207 */ /* 0x000fc40007000000 */
[C---:B------:R-:W-:Y:S02]  /*10f0*/  SEL R29, R11.reuse, R16, !P6 ;  /* 0x000000100b1d7207 */ /* 0x040fe40007000000 */
[C---:B------:R-:W-:Y:S02]  /*1100*/  SEL R9, R11.reuse, R18, !P6 ;  /* 0x000000120b097207 */ /* 0x040fe40007000000 */
[C---:B------:R-:W-:Y:S02]  /*1110*/  SEL R43, R11.reuse, R20, !P6 ;  /* 0x000000140b2b7207 */ /* 0x040fe40007000000 */
[C---:B------:R-:W-:Y:S02]  /*1120*/  SEL R42, R11.reuse, R12, !P6 ;  /* 0x0000000c0b2a7207 */ /* 0x040fe40007000000 */
[C---:B------:R-:W-:Y:S02]  /*1130*/  SEL R41, R11.reuse, R22, !P6 ;  /* 0x000000160b297207 */ /* 0x040fe40007000000 */
[----:B------:R-:W-:-:S02]  /*1140*/  SEL R39, R11, R8, !P6 ;  /* 0x000000080b277207 */ /* 0x000fc40007000000 */
[----:B------:R-:W-:Y:S01]  /*1150*/  @!P3 LOP3.LUT R7, RZ, R10, RZ, 0x33, !PT ;  /* 0x0000000aff07b212 */ /* 0x000fe200078e33ff */
[----:B----4-:R-:W-:Y:S06]  /*1160*/  @P1 BRA `(.L_x_5) ;  /* 0x0000000000181947 */ /* 0x010fec0003800000 */
[----:B------:R-:W-:Y:S01]  /*1170*/  ELECT P3, URZ, PT ;  /* 0x0000000000ff782f */ /* 0x000fe20003860000 */
[----:B------:R-:W-:Y:S01]  /*1180*/  IMAD.MOV.U32 R3, RZ, RZ, 0x1 ;  /* 0x00000001ff037424 */ /* 0x000fe200078e00ff */
[----:B------:R-:W-:Y:S01]  /*1190*/  UMOV UR4, 0x40 ;  /* 0x0000004000047882 */ /* 0x000fe20000000000 */
[----:B------:R-:W-:Y:S01]  /*11a0*/  UVIRTCOUNT.DEALLOC.SMPOOL 0x80 ;  /* 0x000000800000784c */ /* 0x000fe20000000000 */
[----:B------:R-:W-:-:S09]  /*11b0*/  ULEA UR4, UR5, UR4, 0x18 ;  /* 0x0000000405047291 */ /* 0x000fd2000f8ec0ff */
[----:B------:R1:W-:Y:S03]  /*11c0*/  @P3 STS.U8 [UR4], R3 ;  /* 0x00000003ff003988 */ /* 0x0003e60008000004 */
.L_x_5:
[----:B------:R-:W-:Y:S01]  /*11d0*/  UIADD3 UR10, UPT, UPT, UR15, UR10, URZ ;  /* 0x0000000a0f0a7290 */ /* 0x000fe2000fffe0ff */
[----:B------:R-:W-:Y:S01]  /*11e0*/  IMAD R27, R7, R5, RZ ;  /* 0x00000005071b7224 */ /* 0x000fe200078e02ff */
[----:B------:R-:W-:Y:S01]  /*11f0*/  VOTEU.ALL UP0, P2 ;  /* 0x0000000000ff7886 */ /* 0x000fe20001000000 */
[----:B------:R-:W-:Y:S01]  /*1200*/  UIADD3 UR7, UPT, UPT, UR14, 0x1000, URZ ;  /* 0x000010000e077890 */ /* 0x000fe2000fffe0ff */
[----:B------:R-:W-:Y:S01]  /*1210*/  ISETP.GE.U32.AND P3, PT, R6, 0x7ffffff0, PT ;  /* 0x7ffffff00600780c */ /* 0x000fe20003f66070 */
[----:B------:R-:W-:Y:S01]  /*1220*/  VOTEU.ALL UP1, P2 ;  /* 0x0000000000ff7886 */ /* 0x000fe20001020000 */
[----:B------:R-:W-:Y:S01]  /*1230*/  IMAD.SHL.U32 R28, R27, 0x2, RZ ;  /* 0x000000021b1c7824 */ /* 0x000fe200078e00ff */
[----:B------:R-:W-:-:S04]  /*1240*/  @!UP0 UIADD3 UR4, UPT, UPT, -UR6, 0x100000, URZ ;  /* 0x0010000006048890 */ /* 0x000fc8000fffe1ff */
[----:B------:R-:W-:Y:S02]  /*1250*/  @!UP0 USHF.L.U32 UR5, UR4, 0xb, URZ ;  /* 0x0000000b04058899 */ /* 0x000fe400080006ff */
[----:B------:R-:W-:Y:S01]  /*1260*/  @!UP0 USHF.L.U32 UR4, UR4, 0x1, URZ ;  /* 0x0000000104048899 */ /* 0x000fe200080006ff */
[----:B-1----:R-:W-:Y:S01]  /*1270*/  IMAD.SHL.U32 R3, R32, 0x2, RZ ;  /* 0x0000000220037824 */ /* 0x002fe200078e00ff */
[----:B------:R-:W-:Y:S01]  /*1280*/  STTM.x64 tmem[UR10], RZ ;  /* 0x000000ff000079ed */ /* 0x000fe2000834000a */
[----:B------:R-:W1:Y:S01]  /*1290*/  FENCE.VIEW.ASYNC.T ;  /* 0x00000000000073c6 */ /* 0x000e620000000200 */
[----:B------:R-:W-:Y:S01]  /*12a0*/  UMOV UR11, UR7 ;  /* 0x00000007000b7c82 */ /* 0x000fe20008000000 */
[----:B-1----:R-:W-:Y:S01]  /*12b0*/  BAR.SYNC.DEFER_BLOCKING 0x0 ;  /* 0x0000000000007b1d */ /* 0x002fe20000010000 */
[----:B------:R-:W-:Y:S01]  /*12c0*/  IADD3 R6, P4, PT, R28, UR20, RZ ;  /* 0x000000141c067c10 */ /* 0x000fe2000ff9e0ff */
[C---:B------:R-:W-:Y:S01]  /*12d0*/  VIADD R8, R4.reuse, 0xfffffff7 ;  /* 0xfffffff704087836 */ /* 0x040fe20000000000 */
[----:B------:R-:W-:Y:S01]  /*12e0*/  PRMT R34, RZ, 0x7610, R34 ;  /* 0x00007610ff227816 */ /* 0x000fe20000000022 */
[----:B------:R-:W-:Y:S01]  /*12f0*/  VIADD R5, R4, 0xfffffffb ;  /* 0xfffffffb04057836 */ /* 0x000fe20000000000 */
[----:B------:R-:W-:-:S02]  /*1300*/  LEA.HI.X.SX32 R7, R27, UR21, 0x1, P4 ;  /* 0x000000151b077c11 */ /* 0x000fc4000a0f0eff */
[-C--:B------:R-:W-:Y:S01]  /*1310*/  IADD3 R10, P4, PT, R3, R6.reuse, RZ ;  /* 0x00000006030a7210 */ /* 0x080fe20007f9e0ff */
[----:B------:R-:W1:Y:S02]  /*1320*/  FENCE.VIEW.ASYNC.S ;  /* 0x00000000000073c6 */ /* 0x000e640000000000 */
[----:B-1----:R1:W2:Y:S02]  /*1330*/  @!UP1 SYNCS.EXCH.64 URZ, [UR11], UR4 ;  /* 0x000000040bff95b2 */ /* 0x0022a40008000100 */
[----:B--2---:R-:W-:Y:S01]  /*1340*/  BAR.SYNC.DEFER_BLOCKING 0x0 ;  /* 0x0000000000007b1d */ /* 0x004fe20000010000 */
[----:B------:R-:W-:Y:S02]  /*1350*/  PRMT R37, RZ, 0x7610, R37 ;  /* 0x00007610ff257816 */ /* 0x000fe40000000025 */
[C---:B------:R-:W-:Y:S02]  /*1360*/  LEA R14, P6, R32.reuse, R6, 0x2 ;  /* 0x00000006200e7211 */ /* 0x040fe400078c10ff */
[----:B------:R-:W-:-:S02]  /*1370*/  LEA.HI.X.SX32 R11, R32, R7, 0x1, P4 ;  /* 0x00000007200b7211 */ /* 0x000fc400020f0eff */
[----:B------:R-:W-:Y:S01]  /*1380*/  ISETP.GE.U32.AND P4, PT, R8, 0x7fffffe8, PT ;  /* 0x7fffffe80800780c */ /* 0x000fe20003f86070 */
[C---:B------:R-:W-:Y:S01]  /*1390*/  IMAD.SHL.U32 R13, R32.reuse, 0x8, RZ ;  /* 0x00000008200d7824 */ /* 0x040fe200078e00ff */
[-C--:B------:R-:W-:Y:S01]  /*13a0*/  LEA.HI.X.SX32 R15, R3, R7.reuse, 0x1, P6 ;  /* 0x00000007030f7211 */ /* 0x080fe200030f0eff */
[C---:B------:R-:W-:Y:S01]  /*13b0*/  IMAD.SHL.U32 R12, R32.reuse, 0x4, RZ ;  /* 0x00000004200c7824 */ /* 0x040fe200078e00ff */
[----:B------:R-:W-:Y:S01]  /*13c0*/  LEA R20, P6, R32, R6, 0x4 ;  /* 0x0000000620147211 */ /* 0x000fe200078c20ff */
[C---:B------:R-:W-:Y:S01]  /*13d0*/  VIADD R8, R4.reuse, 0xfffffffa ;  /* 0xfffffffa04087836 */ /* 0x040fe20000000000 */
[----:B------:R-:W-:Y:S01]  /*13e0*/  PRMT R36, RZ, 0x7610, R36 ;  /* 0x00007610ff247816 */ /* 0x000fe20000000024 */
[----:B------:R-:W-:Y:S01]  /*13f0*/  VIADD R16, R4, 0xfffffff6 ;  /* 0xfffffff604107836 */ /* 0x000fe20000000000 */
[----:B------:R-:W-:Y:S02]  /*1400*/  LEA.HI.X.SX32 R21, R13, R7, 0x1, P6 ;  /* 0x000000070d157211 */ /* 0x000fe400030f0eff */
[----:B------:R-:W-:Y:S01]  /*1410*/  PRMT R38, RZ, 0x7610, R38 ;  /* 0x00007610ff267816 */ /* 0x000fe20000000026 */
[----:B------:R-:W-:-:S02]  /*1420*/  IMAD R23, R32, 0x12, RZ ;  /* 0x0000001220177824 */ /* 0x000fc400078e02ff */
[----:B------:R-:W-:Y:S01]  /*1430*/  VIADD R17, R4, 0xfffffff4 ;  /* 0xfffffff404117836 */ /* 0x000fe20000000000 */
[----:B------:R-:W-:Y:S01]  /*1440*/  PRMT R47, RZ, 0x7610, R47 ;  /* 0x00007610ff2f7816 */ /* 0x000fe2000000002f */
[C---:B------:R-:W-:Y:S02]  /*1450*/  IMAD R25, R32.reuse, 0x14, RZ ;  /* 0x0000001420197824 */ /* 0x040fe400078e02ff */
[----:B------:R-:W-:Y:S01]  /*1460*/  IMAD R31, R32, 0x16, RZ ;  /* 0x00000016201f7824 */ /* 0x000fe200078e02ff */
[----:B------:R-:W5:Y:S01]  /*1470*/  @!P3 LDG.E.U16 R34, desc[UR16][R6.64] ;  /* 0x000000100622b981 */ /* 0x000f62000c1e1500 */
[----:B------:R-:W-:Y:S02]  /*1480*/  ISETP.GE.U32.AND P3, PT, R5, 0x7fffffec, PT ;  /* 0x7fffffec0500780c */ /* 0x000fe40003f66070 */
[----:B------:R-:W-:Y:S01]  /*1490*/  PRMT R45, RZ, 0x7610, R45 ;  /* 0x00007610ff2d7816 */ /* 0x000fe2000000002d */
[----:B------:R-:W5:Y:S01]  /*14a0*/  @!P0 LDG.E.U16 R37, desc[UR16][R10.64] ;  /* 0x000000100a258981 */ /* 0x000f62000c1e1500 */
[----:B------:R-:W-:-:S02]  /*14b0*/  PRMT R5, RZ, 0x7610, R5 ;  /* 0x00007610ff057816 */ /* 0x000fc40000000005 */
[----:B------:R-:W-:Y:S01]  /*14c0*/  PRMT R49, RZ, 0x7610, R49 ;  /* 0x00007610ff317816 */ /* 0x000fe20000000031 */
[----:B------:R-:W5:Y:S01]  /*14d0*/  @!P4 LDG.E.U16 R36, desc[UR16][R20.64] ;  /* 0x000000101424c981 */ /* 0x000f62000c1e1500 */
[----:B------:R-:W-:Y:S02]  /*14e0*/  LEA R18, P0, R32, R6, 0x3 ;  /* 0x0000000620127211 */ /* 0x000fe400078018ff */
[----:B------:R-:W-:Y:S01]  /*14f0*/  PRMT R46, RZ, 0x7610, R46 ;  /* 0x00007610ff2e7816 */ /* 0x000fe2000000002e */
[----:B------:R2:W5:Y:S01]  /*1500*/  @!P5 LDG.E.U16 R5, desc[UR16][R14.64] ;  /* 0x000000100e05d981 */ /* 0x000562000c1e1500 */
[----:B------:R-:W-:Y:S02]  /*1510*/  LEA.HI.X.SX32 R19, R12, R7, 0x1, P0 ;  /* 0x000000070c137211 */ /* 0x000fe400000f0eff */
[----:B------:R-:W-:Y:S01]  /*1520*/  PRMT R48, RZ, 0x7610, R48 ;  /* 0x00007610ff307816 */ /* 0x000fe20000000030 */
[----:B------:R-:W-:Y:S01]  /*1530*/  IMAD R55, R32, 0x18, RZ ;  /* 0x0000001820377824 */ /* 0x000fe200078e02ff */
[----:B------:R-:W-:Y:S01]  /*1540*/  ISETP.GE.U32.AND P0, PT, R8, 0x7fffffeb, PT ;  /* 0x7fffffeb0800780c */ /* 0x000fe20003f06070 */
[----:B------:R3:W5:Y:S01]  /*1550*/  @!P3 LDG.E.U16 R38, desc[UR16][R18.64] ;  /* 0x000000101226b981 */ /* 0x000762000c1e1500 */
[----:B------:R-:W-:Y:S01]  /*1560*/  ISETP.GE.U32.AND P5, PT, R16, 0x7fffffe7, PT ;  /* 0x7fffffe71000780c */ /* 0x000fe20003fa6070 */
[C---:B------:R-:W-:Y:S01]  /*1570*/  IMAD R57, R32.reuse, 0x1a, RZ ;  /* 0x0000001a20397824 */ /* 0x040fe200078e02ff */
[----:B-1----:R-:W1:Y:S01]  /*1580*/  LDCU UR4, c[0x0][0x3b0] ;  /* 0x00007600ff0477ac */ /* 0x002e620008000800 */
[----:B--2---:R-:W-:-:S02]  /*1590*/  IMAD R14, R32, 0xa, RZ ;  /* 0x0000000a200e7824 */ /* 0x004fc400078e02ff */
[C---:B------:R-:W-:Y:S01]  /*15a0*/  IMAD R16, R32.reuse, 0x5, RZ ;  /* 0x0000000520107824 */ /* 0x040fe200078e02ff */
[-C--:B------:R-:W-:Y:S01]  /*15b0*/  IADD3 R22, P3, PT, R23, R6.reuse, RZ ;  /* 0x0000000617167210 */ /* 0x080fe20007f7e0ff */
[----:B------:R-:W-:Y:S01]  /*15c0*/  IMAD R15, R32, 0x9, RZ ;  /* 0x00000009200f7824 */ /* 0x000fe200078e02ff */
[----:B------:R-:W-:Y:S01]  /*15d0*/  IADD3 R10, P4, PT, R14, R6, RZ ;  /* 0x000000060e0a7210 */ /* 0x000fe20007f9e0ff */
[----:B------:R-:W-:-:S03]  /*15e0*/  VIADD R8, R4, 0xfffffff5 ;  /* 0xfffffff504087836 */ /* 0x000fc60000000000 */
[-C--:B------:R-:W-:Y:S02]  /*15f0*/  LEA.HI.X.SX32 R11, R16, R7.reuse, 0x1, P4 ;  /* 0x00000007100b7211 */ /* 0x080fe400020f0eff */
[-C--:B------:R-:W-:Y:S02]  /*1600*/  LEA.HI.X.SX32 R23, R15, R7.reuse, 0x1, P3 ;  /* 0x000000070f177211 */ /* 0x080fe400018f0eff */
[----:B------:R-:W-:Y:S01]  /*1610*/  ISETP.GE.U32.AND P4, PT, R17, 0x7fffffe5, PT ;  /* 0x7fffffe51100780c */ /* 0x000fe20003f86070 */
[----:B------:R2:W5:Y:S01]  /*1620*/  @!P0 LDG.E.U16 R47, desc[UR16][R10.64] ;  /* 0x000000100a2f8981 */ /* 0x000562000c1e1500 */
[----:B------:R-:W-:Y:S01]  /*1630*/  ISETP.GE.U32.AND P3, PT, R8, 0x7fffffe6, PT ;  /* 0x7fffffe60800780c */ /* 0x000fe20003f66070 */
[----:B------:R-:W-:Y:S01]  /*1640*/  IMAD R17, R32, 0xb, RZ ;  /* 0x0000000b20117824 */ /* 0x000fe200078e02ff */
[-C--:B------:R-:W-:Y:S01]  /*1650*/  IADD3 R24, P0, PT, R25, R6.reuse, RZ ;  /* 0x0000000619187210 */ /* 0x080fe20007f1e0ff */
[C---:B---3--:R-:W-:Y:S01]  /*1660*/  VIADD R18, R4.reuse, 0xfffffff9 ;  /* 0xfffffff904127836 */ /* 0x048fe20000000000 */
[----:B------:R-:W-:Y:S01]  /*1670*/  IADD3 R30, P6, PT, R31, R6, RZ ;  /* 0x000000061f1e7210 */ /* 0x000fe20007fde0ff */
[----:B------:R-:W-:Y:S01]  /*1680*/  VIADD R8, R4, 0xfffffffc ;  /* 0xfffffffc04087836 */ /* 0x000fe20000000000 */
[-C--:B------:R-:W-:Y:S01]  /*1690*/  LEA.HI.X.SX32 R25, R14, R7.reuse, 0x1, P0 ;  /* 0x000000070e197211 */ /* 0x080fe200000f0eff */
[----:B------:R-:W-:Y:S01]  /*16a0*/  IMAD R19, R32, 0xc, RZ ;  /* 0x0000000c20137824 */ /* 0x000fe200078e02ff */
[----:B------:R-:W-:Y:S01]  /*16b0*/  LEA.HI.X.SX32 R31, R17, R7, 0x1, P6 ;  /* 0x00000007111f7211 */ /* 0x000fe200030f0eff */
[----:B------:R3:W5:Y:S01]  /*16c0*/  @!P5 LDG.E.U16 R45, desc[UR16][R22.64] ;  /* 0x00000010162dd981 */ /* 0x000762000c1e1500 */
[----:B------:R-:W-:Y:S01]  /*16d0*/  ISETP.GE.U32.AND P0, PT, R18, 0x7fffffea, PT ;  /* 0x7fffffea1200780c */ /* 0x000fe20003f06070 */
[----:B------:R-:W-:Y:S01]  /*16e0*/  IMAD R18, R32, 0x6, RZ ;  /* 0x0000000620127824 */ /* 0x000fe200078e02ff */
[----:B------:R-:W-:Y:S01]  /*16f0*/  ISETP.GE.U32.AND P5, PT, R8, 0x7fffffed, PT ;  /* 0x7fffffed0800780c */ /* 0x000fe20003fa6070 */
[----:B------:R-:W5:Y:S01]  /*1700*/  @!P4 LDG.E.U16 R49, desc[UR16][R30.64] ;  /* 0x000000101e31c981 */ /* 0x000f62000c1e1500 */
[----:B------:R-:W-:-:S02]  /*1710*/  IMAD R20, R32, 0x3, RZ ;  /* 0x0000000320147824 */ /* 0x000fc400078e02ff */
[----:B------:R-:W-:Y:S01]  /*1720*/  VIADD R8, R4, 0xfffffff3 ;  /* 0xfffffff304087836 */ /* 0x000fe20000000000 */
[----:B------:R4:W5:Y:S01]  /*1730*/  @!P3 LDG.E.U16 R46, desc[UR16][R24.64] ;  /* 0x00000010182eb981 */ /* 0x000962000c1e1500 */
[-C--:B--2---:R-:W-:Y:S02]  /*1740*/  IADD3 R10, P3, PT, R18, R6.reuse, RZ ;  /* 0x00000006120a7210 */ /* 0x084fe40007f7e0ff */
[----:B---3--:R-:W-:Y:S01]  /*1750*/  IADD3 R22, P4, PT, R19, R6, RZ ;  /* 0x0000000613167210 */ /* 0x008fe20007f9e0ff */
[----:B------:R-:W-:Y:S01]  /*1760*/  VIADD R21, R4, 0xfffffff2 ;  /* 0xfffffff204157836 */ /* 0x000fe20000000000 */
[-C--:B------:R-:W-:Y:S02]  /*1770*/  LEA.HI.X.SX32 R11, R20, R7.reuse, 0x1, P3 ;  /* 0x00000007140b7211 */ /* 0x080fe400018f0eff */
[----:B------:R-:W-:Y:S02]  /*1780*/  LEA.HI.X.SX32 R23, R18, R7, 0x1, P4 ;  /* 0x0000000712177211 */ /* 0x000fe400020f0eff */
[----:B------:R-:W-:-:S02]  /*1790*/  ISETP.GE.U32.AND P3, PT, R8, 0x7fffffe4, PT ;  /* 0x7fffffe40800780c */ /* 0x000fc40003f66070 */
[----:B------:R-:W-:Y:S01]  /*17a0*/  ISETP.GE.U32.AND P6, PT, R21, 0x7fffffe3, PT ;  /* 0x7fffffe31500780c */ /* 0x000fe20003fc6070 */
[----:B------:R2:W5:Y:S01]  /*17b0*/  @!P0 LDG.E.U16 R48, desc[UR16][R22.64] ;  /* 0x0000001016308981 */ /* 0x000562000c1e1500 */
[-C--:B------:R-:W-:Y:S01]  /*17c0*/  IADD3 R54, P0, PT, R55, R6.reuse, RZ ;  /* 0x0000000637367210 */ /* 0x080fe20007f1e0ff */
[----:B------:R-:W-:Y:S01]  /*17d0*/  IMAD R21, R32, 0xd, RZ ;  /* 0x0000000d20157824 */ /* 0x000fe200078e02ff */
[----:B------:R-:W-:Y:S01]  /*17e0*/  IADD3 R56, P4, PT, R57, R6, RZ ;  /* 0x0000000639387210 */ /* 0x000fe20007f9e0ff */
[----:B----4-:R-:W-:Y:S01]  /*17f0*/  VIADD R24, R4, 0xfffffff1 ;  /* 0xfffffff104187836 */ /* 0x010fe20000000000 */
[----:B------:R-:W-:Y:S02]  /*1800*/  PRMT R50, RZ, 0x7610, R50 ;  /* 0x00007610ff327816 */ /* 0x000fe40000000032 */
[----:B------:R-:W-:Y:S02]  /*1810*/  PRMT R51, RZ, 0x7610, R51 ;  /* 0x00007610ff337816 */ /* 0x000fe40000000033 */
[-C--:B------:R-:W-:Y:S01]  /*1820*/  LEA.HI.X.SX32 R55, R19, R7.reuse, 0x1, P0 ;  /* 0x0000000713377211 */ /* 0x080fe200000f0eff */
[----:B--2---:R-:W-:Y:S01]  /*1830*/  IMAD R22, R32, 0xe, RZ ;  /* 0x0000000e20167824 */ /* 0x004fe200078e02ff */
[----:B------:R-:W-:Y:S01]  /*1840*/  LEA.HI.X.SX32 R57, R21, R7, 0x1, P4 ;  /* 0x0000000715397211 */ /* 0x000fe200020f0eff */
[----:B------:R2:W5:Y:S01]  /*1850*/  @!P5 LDG.E.U16 R50, desc[UR16][R10.64] ;  /* 0x000000100a32d981 */ /* 0x000562000c1e1500 */
[----:B------:R-:W-:-:S02]  /*1860*/  ISETP.GE.U32.AND P4, PT, R24, 0x7fffffe2, PT ;  /* 0x7fffffe21800780c */ /* 0x000fc40003f86070 */
[----:B------:R-:W-:Y:S01]  /*1870*/  LOP3.LUT R24, R35, 0xf, RZ, 0xc0, !PT ;  /* 0x0000000f23187812 */ /* 0x000fe200078ec0ff */
[----:B------:R-:W-:Y:S01]  /*1880*/  VIADD R8, R4, 0xfffffff8 ;  /* 0xfffffff804087836 */ /* 0x000fe20000000000 */
[----:B------:R-:W5:Y:S01]  /*1890*/  @!P3 LDG.E.U16 R51, desc[UR16][R54.64] ;  /* 0x000000103633b981 */ /* 0x000f62000c1e1500 */
[C---:B------:R-:W-:Y:S01]  /*18a0*/  IMAD R23, R32.reuse, 0x7, RZ ;  /* 0x0000000720177824 */ /* 0x040fe200078e02ff */
[----:B------:R-:W-:Y:S01]  /*18b0*/  PRMT R52, RZ, 0x7610, R52 ;  /* 0x00007610ff347816 */ /* 0x000fe20000000034 */
[----:B------:R-:W-:Y:S01]  /*18c0*/  IMAD R25, R32, 0x1e, RZ ;  /* 0x0000001e20197824 */ /* 0x000fe200078e02ff */
[----:B------:R-:W-:Y:S01]  /*18d0*/  IADD3 R30, P3, PT, R22, R6, RZ ;  /* 0x00000006161e7210 */ /* 0x000fe20007f7e0ff */
[----:B--2---:R-:W-:Y:S02]  /*18e0*/  IMAD R11, R32, 0x1c, RZ ;  /* 0x0000001c200b7824 */ /* 0x004fe400078e02ff */
[----:B------:R-:W-:Y:S01]  /*18f0*/  IMAD R53, R24, R33, RZ ;  /* 0x0000002118357224 */ /* 0x000fe200078e02ff */
[----:B------:R-:W-:Y:S01]  /*1900*/  ISETP.GE.U32.AND P0, PT, R8, 0x7fffffe9, PT ;  /* 0x7fffffe90800780c */ /* 0x000fe20003f06070 */
[----:B------:R-:W5:Y:S01]  /*1910*/  @!P6 LDG.E.U16 R52, desc[UR16][R56.64] ;  /* 0x000000103834e981 */ /* 0x000f62000c1e1500 */
[----:B------:R-:W-:-:S02]  /*1920*/  LEA.HI.X.SX32 R31, R23, R7, 0x1, P3 ;  /* 0x00000007171f7211 */ /* 0x000fc400018f0eff */
[-C--:B------:R-:W-:Y:S02]  /*1930*/  IADD3 R8, P5, PT, R11, R6.reuse, RZ ;  /* 0x000000060b087210 */ /* 0x080fe40007fbe0ff */
[----:B------:R-:W-:Y:S01]  /*1940*/  IADD3 R10, P3, PT, R25, R6, RZ ;  /* 0x00000006190a7210 */ /* 0x000fe20007f7e0ff */
[----:B------:R-:W-:Y:S01]  /*1950*/  IMAD R6, R32, 0xf, RZ ;  /* 0x0000000f20067824 */ /* 0x000fe200078e02ff */
[C---:B------:R-:W-:Y:S01]  /*1960*/  LEA R58, P6, R53.reuse, UR22, 0x1 ;  /* 0x00000016353a7c11 */ /* 0x040fe2000f8c08ff */
[----:B------:R-:W-:Y:S02]  /*1970*/  VIADD R25, R4, 0xfffffff0 ;  /* 0xfffffff004197836 */ /* 0x000fe40000000000 */
[----:B-1----:R-:W-:Y:S01]  /*1980*/  IMAD R40, R40, UR4, RZ ;  /* 0x0000000428287c24 */ /* 0x002fe2000f8e02ff */
[----:B------:R-:W-:Y:S02]  /*1990*/  LEA.HI.X.SX32 R11, R6, R7, 0x1, P3 ;  /* 0x00000007060b7211 */ /* 0x000fe400018f0eff */
[----:B------:R-:W-:Y:S01]  /*19a0*/  LEA.HI.X.SX32 R61, R53, UR23, 0x1, P6 ;  /* 0x00000017353d7c11 */ /* 0x000fe2000b0f0eff */
[----:B------:R-:W-:Y:S01]  /*19b0*/  IMAD R53, R9, UR4, RZ ;  /* 0x0000000409357c24 */ /* 0x000fe2000f8e02ff */
[----:B------:R-:W-:-:S02]  /*19c0*/  PRMT R59, RZ, 0x7610, R59 ;  /* 0x00007610ff3b7816 */ /* 0x000fc4000000003b */
[----:B------:R-:W-:Y:S02]  /*19d0*/  ISETP.GE.U32.AND P3, PT, R25, 0x7fffffe1, PT ;  /* 0x7fffffe11900780c */ /* 0x000fe40003f66070 */
[----:B------:R-:W-:Y:S02]  /*19e0*/  LEA.HI.X.SX32 R9, R22, R7, 0x1, P5 ;  /* 0x0000000716097211 */ /* 0x000fe400028f0eff */
[C---:B------:R-:W-:Y:S01]  /*19f0*/  LEA R68, P5, R40.reuse, R58, 0x1 ;  /* 0x0000003a28447211 */ /* 0x040fe200078a08ff */
[----:B------:R1:W5:Y:S03]  /*1a00*/  @!P0 LDG.E.U16 R59, desc[UR16][R30.64] ;  /* 0x000000101e3b8981 */ /* 0x000366000c1e1500 */
[----:B------:R-:W-:Y:S02]  /*1a10*/  LEA.HI.X.SX32 R69, R40, R61, 0x1, P5 ;  /* 0x0000003d28457211 */ /* 0x000fe400028f0eff */
[----:B------:R-:W-:-:S02]  /*1a20*/  PRMT R40, RZ, 0x7610, R40 ;  /* 0x00007610ff287816 */ /* 0x000fc40000000028 */
[----:B-1----:R-:W-:-:S04]  /*1a30*/  PRMT R31, RZ, 0x7610, R31 ;  /* 0x00007610ff1f7816 */ /* 0x002fc8000000001f */
[----:B------:R1:W5:Y:S04]  /*1a40*/  @!P3 LDG.E.U16 R40, desc[UR16][R10.64] ;  /* 0x000000100a28b981 */ /* 0x000368000c1e1500 */
[----:B------:R1:W5:Y:S01]  /*1a50*/  @!P4 LDG.E.U16 R31, desc[UR16][R8.64] ;  /* 0x00000010081fc981 */ /* 0x000362000c1e1500 */
[----:B------:R-:W-:Y:S02]  /*1a60*/  IMAD R6, R29, UR4, RZ ;  /* 0x000000041d067c24 */ /* 0x000fe4000f8e02ff */
[----:B------:R-:W-:Y:S02]  /*1a70*/  VIADD R26, R4, 0xf ;  /* 0x0000000f041a7836 */ /* 0x000fe40000000000 */
[----:B------:R-:W-:Y:S01]  /*1a80*/  IMAD R43, R43, UR4, RZ ;  /* 0x000000042b2b7c24 */ /* 0x000fe2000f8e02ff */
[-C--:B------:R-:W-:Y:S01]  /*1a90*/  LEA R66, P6, R6, R58.reuse, 0x1 ;  /* 0x0000003a06427211 */ /* 0x080fe200078c08ff */
[----:B------:R-:W-:Y:S01]  /*1aa0*/  IMAD R42, R42, UR4, RZ ;  /* 0x000000042a2a7c24 */ /* 0x000fe2000f8e02ff */
[----:B------:R-:W-:Y:S01]  /*1ab0*/  ISETP.GT.AND P0, PT, R26, 0xf, PT ;  /* 0x0000000f1a00780c */ /* 0x000fe20003f04270 */
[----:B------:R-:W-:Y:S01]  /*1ac0*/  IMAD R44, R44, UR4, RZ ;  /* 0x000000042c2c7c24 */ /* 0x000fe2000f8e02ff */
[----:B------:R-:W-:Y:S01]  /*1ad0*/  LEA R64, P5, R53, R58, 0x1 ;  /* 0x0000003a35407211 */ /* 0x000fe200078a08ff */
[----:B------:R-:W-:Y:S01]  /*1ae0*/  IMAD R41, R41, UR4, RZ ;  /* 0x0000000429297c24 */ /* 0x000fe2000f8e02ff */
[----:B------:R-:W-:Y:S01]  /*1af0*/  LEA.HI.X.SX32 R67, R6, R61, 0x1, P6 ;  /* 0x0000003d06437211 */ /* 0x000fe200030f0eff */
[----:B------:R-:W-:Y:S01]  /*1b00*/  IMAD R39, R39, UR4, RZ ;  /* 0x0000000427277c24 */ /* 0x000fe2000f8e02ff */
[----:B------:R-:W-:-:S04]  /*1b10*/  @!UP0 UIADD3 UR4, UPT, UPT, -UR6, 0x100000, URZ ;  /* 0x0010000006048890 */ /* 0x000fc8000fffe1ff */
[----:B------:R-:W-:Y:S02]  /*1b20*/  @!UP0 USHF.L.U32 UR5, UR4, 0xb, URZ ;  /* 0x0000000b04058899 */ /* 0x000fe400080006ff */
[----:B------:R-:W-:Y:S01]  /*1b30*/  @!UP0 USHF.L.U32 UR4, UR4, 0x1, URZ ;  /* 0x0000000104048899 */ /* 0x000fe200080006ff */
[-C--:B------:R-:W-:Y:S02]  /*1b40*/  LEA R62, P6, R43, R58.reuse, 0x1 ;  /* 0x0000003a2b3e7211 */ /* 0x080fe400078c08ff */
[-C--:B------:R-:W-:Y:S02]  /*1b50*/  LEA.HI.X.SX32 R65, R53, R61.reuse, 0x1, P5 ;  /* 0x0000003d35417211 */ /* 0x080fe400028f0eff */
[-C--:B------:R-:W-:Y:S02]  /*1b60*/  LEA R30, P5, R42, R58.reuse, 0x1 ;  /* 0x0000003a2a1e7211 */ /* 0x080fe400078a08ff */
[----:B------:R-:W-:Y:S01]  /*1b70*/  LEA.HI.X.SX32 R63, R43, R61, 0x1, P6 ;  /* 0x0000003d2b3f7211 */ /* 0x000fe200030f0eff */
[----:B------:R-:W-:Y:S01]  /*1b80*/  VOTEU.ALL UP0, P2 ;  /* 0x0000000000ff7886 */ /* 0x000fe20001000000 */
[----:B------:R-:W-:-:S02]  /*1b90*/  LEA R54, P6, R44, R58, 0x1 ;  /* 0x0000003a2c367211 */ /* 0x000fc400078c08ff */
[-C--:B------:R-:W-:Y:S02]  /*1ba0*/  LEA.HI.X.SX32 R53, R42, R61.reuse, 0x1, P5 ;  /* 0x0000003d2a357211 */ /* 0x080fe400028f0eff */
[-C--:B------:R-:W-:Y:S01]  /*1bb0*/  LEA R56, P5, R41, R58.reuse, 0x1 ;  /* 0x0000003a29387211 */ /* 0x080fe200078a08ff */
[----:B------:R1:W2:Y:S01]  /*1bc0*/  @!UP0 SYNCS.EXCH.64 URZ, [UR14+0x1008], UR4 ;  /* 0x001008040eff85b2 */ /* 0x0002a20008000100 */
[-C--:B------:R-:W-:Y:S02]  /*1bd0*/  LEA.HI.X.SX32 R55, R44, R61.reuse, 0x1, P6 ;  /* 0x0000003d2c377211 */ /* 0x080fe400030f0eff */
[----:B------:R-:W-:Y:S02]  /*1be0*/  LEA R58, P6, R39, R58, 0x1 ;  /* 0x0000003a273a7211 */ /* 0x000fe400078c08ff */
[----:B------:R-:W-:Y:S02]  /*1bf0*/  LEA.HI.X.SX32 R57, R41, R61, 0x1, P5 ;  /* 0x0000003d29397211 */ /* 0x000fe400028f0eff */
[----:B------:R-:W-:-:S02]  /*1c00*/  ISETP.LT.AND P5, PT, R24, R4, P0 ;  /* 0x000000041800720c */ /* 0x000fc400007a1270 */
[----:B------:R-:W-:Y:S01]  /*1c10*/  LEA.HI.X.SX32 R61, R39, R61, 0x1, P6 ;  /* 0x0000003d273d7211 */ /* 0x000fe200030f0eff */
[----:B-1----:R-:W-:Y:S10]  /*1c20*/  @!P0 BRA `(.L_x_6) ;  /* 0x0000000000248947 */ /* 0x002ff40003800000 */
[----:B-----5:R-:W-:Y:S02]  /*1c30*/  PRMT R4, R34, 0x5410, R37 ;  /* 0x0000541022047816 */ /* 0x020fe40000000025 */
[----:B------:R-:W-:Y:S02]  /*1c40*/  PRMT R5, R5, 0x5410, R50 ;  /* 0x0000541005057816 */ /* 0x000fe40000000032 */
[----:B------:R-:W-:Y:S02]  /*1c50*/  PRMT R6, R38, 0x5410, R47 ;  /* 0x0000541026067816 */ /* 0x000fe4000000002f */
[----:B------:R-:W-:Y:S02]  /*1c60*/  PRMT R7, R48, 0x5410, R59 ;  /* 0x0000541030077816 */ /* 0x000fe4000000003b */
[----:B------:R-:W-:Y:S02]  /*1c70*/  PRMT R8, R36, 0x5410, R45 ;  /* 0x0000541024087816 */ /* 0x000fe4000000002d */
[----:B------:R-:W-:-:S02]  /*1c80*/  PRMT R9, R46, 0x5410, R49 ;  /* 0x000054102e097816 */ /* 0x000fc40000000031 */
[----:B------:R-:W-:Y:S02]  /*1c90*/  PRMT R10, R51, 0x5410, R52 ;  /* 0x00005410330a7816 */ /* 0x000fe40000000034 */
[----:B------:R-:W-:-:S04]  /*1ca0*/  PRMT R11, R31, 0x5410, R40 ;  /* 0x000054101f0b7816 */ /* 0x000fc80000000028 */
[----:B------:R1:W-:Y:S03]  /*1cb0*/  STTM.x8 tmem[UR10+0x40], R4 ;  /* 0x00004004000079ed */ /* 0x0003e600081c000a */
.L_x_6:
[----:B------:R-:W3:Y:S01]  /*1cc0*/  FENCE.VIEW.ASYNC.T ;  /* 0x00000000000073c6 */ /* 0x000ee20000000200 */
[----:B-1---5:R-:W-:Y:S01]  /*1cd0*/  PRMT R5, RZ, 0x7610, R5 ;  /* 0x00007610ff057816 */ /* 0x022fe20000000005 */
[----:B------:R-:W-:Y:S01]  /*1ce0*/  IMAD.MOV.U32 R44, RZ, RZ, R68 ;  /* 0x000000ffff2c7224 */ /* 0x000fe200078e0044 */
[----:B------:R-:W-:Y:S01]  /*1cf0*/  PRMT R7, RZ, 0x7610, R7 ;  /* 0x00007610ff077816 */ /* 0x000fe20000000007 */
[----:B------:R-:W-:Y:S01]  /*1d00*/  IMAD.MOV.U32 R45, RZ, RZ, R69 ;  /* 0x000000ffff2d7224 */ /* 0x000fe200078e0045 */
[----:B--23--:R-:W-:Y:S01]  /*1d10*/  BAR.SYNC.DEFER_BLOCKING 0x0 ;  /* 0x0000000000007b1d */ /* 0x00cfe20000010000 */
[----:B------:R-:W-:Y:S01]  /*1d20*/  PRMT R9, RZ, 0x7610, R9 ;  /* 0x00007610ff097816 */ /* 0x000fe20000000009 */
[----:B------:R-:W-:Y:S01]  /*1d30*/  IMAD.MOV.U32 R46, RZ, RZ, R66 ;  /* 0x000000ffff2e7224 */ /* 0x000fe200078e0042 */
        /* <DEDUP_REMOVED lines=9> */
[----:B------:R-:W-:-:S02]  /*1dd0*/  IMAD.MOV.U32 R51, RZ, RZ, R63 ;  /* 0x000000ffff337224 */ /* 0x000fc400078e003f */
[----:B------:R-:W-:Y:S02]  /*1de0*/  IMAD.MOV.U32 R52, RZ, RZ, R30 ;  /* 0x000000ffff347224 */ /* 0x000fe400078e001e */
[----:B------:R-:W-:Y:S01]  /*1df0*/  IMAD.MOV.U32 R59, RZ, RZ, R61 ;  /* 0x000000ffff3b7224 */ /* 0x000fe200078e003d */
[----:B------:R-:W-:Y:S01]  /*1e00*/  SHF.R.S32.HI R4, RZ, 0x1f, R27 ;  /* 0x0000001fff047819 */ /* 0x000fe2000001141b */
[----:B------:R-:W1:Y:S01]  /*1e10*/  LDCU UR4, c[0x0][0x3a0] ;  /* 0x00007400ff0477ac */ /* 0x000e620008000800 */
[----:B------:R-:W2:Y:S04]  /*1e20*/  @P5 LDG.E.U16 R5, desc[UR16][R44.64] ;  /* 0x000000102c055981 */ /* 0x000ea8000c1e1500 */
[----:B------:R-:W3:Y:S04]  /*1e30*/  @P5 LDG.E.U16 R7, desc[UR16][R46.64] ;  /* 0x000000102e075981 */ /* 0x000ee8000c1e1500 */
[----:B------:R-:W4:Y:S04]  /*1e40*/  @P5 LDG.E.U16 R9, desc[UR16][R48.64] ;  /* 0x0000001030095981 */ /* 0x000f28000c1e1500 */
[----:B------:R-:W4:Y:S04]  /*1e50*/  @P5 LDG.E.U16 R11, desc[UR16][R50.64] ;  /* 0x00000010320b5981 */ /* 0x000f28000c1e1500 */
[----:B------:R-:W4:Y:S04]  /*1e60*/  @P5 LDG.E.U16 R37, desc[UR16][R52.64] ;  /* 0x0000001034255981 */ /* 0x000f28000c1e1500 */
[----:B------:R-:W4:Y:S04]  /*1e70*/  @P5 LDG.E.U16 R39, desc[UR16][R54.64] ;  /* 0x0000001036275981 */ /* 0x000f28000c1e1500 */
[----:B------:R-:W4:Y:S04]  /*1e80*/  @P5 LDG.E.U16 R41, desc[UR16][R56.64] ;  /* 0x0000001038295981 */ /* 0x000f28000c1e1500 */
[----:B------:R-:W4:Y:S01]  /*1e90*/  @P5 LDG.E.U16 R43, desc[UR16][R58.64] ;  /* 0x000000103a2b5981 */ /* 0x000f22000c1e1500 */
[----:B------:R-:W-:Y:S01]  /*1ea0*/  SHF.L.U64.HI R29, R27, 0x1, R4 ;  /* 0x000000011b1d7819 */ /* 0x000fe20000010204 */
[----:B------:R-:W-:Y:S01]  /*1eb0*/  IMAD.SHL.U32 R27, R32, 0x10, RZ ;  /* 0x00000010201b7824 */ /* 0x000fe200078e00ff */
[----:B------:R-:W-:Y:S01]  /*1ec0*/  SHF.R.S32.HI R4, RZ, 0x6, R35 ;  /* 0x00000006ff047819 */ /* 0x000fe20000011423 */
[----:B------:R-:W-:Y:S01]  /*1ed0*/  IMAD.SHL.U32 R35, R35, 0x2, RZ ;  /* 0x0000000223237824 */ /* 0x000fe200078e00ff */
[----:B-1----:R-:W-:Y:S01]  /*1ee0*/  UIADD3 UR5, UPT, UPT, UR4, 0xf, URZ ;  /* 0x0000000f04057890 */ /* 0x002fe2000fffe0ff */
[----:B------:R-:W-:Y:S01]  /*1ef0*/  IMAD.WIDE R28, R27, 0x2, R28 ;  /* 0x000000021b1c7825 */ /* 0x000fe200078e021c */
[----:B------:R-:W-:Y:S01]  /*1f00*/  SGXT R4, R4, 0x1 ;  /* 0x000000010404781a */ /* 0x000fe20000000200 */
[----:B------:R-:W-:Y:S01]  /*1f10*/  UIADD3 UR18, UPT, UPT, UR15, 0x40, URZ ;  /* 0x000000400f127890 */ /* 0x000fe2000fffe0ff */
[----:B------:R-:W-:Y:S01]  /*1f20*/  ISETP.NE.U32.AND P0, PT, R60, RZ, PT ;  /* 0x000000ff3c00720c */ /* 0x000fe20003f05070 */
[----:B------:R-:W-:Y:S01]  /*1f30*/  USHF.R.S32.HI UR4, URZ, 0x1f, UR5 ;  /* 0x0000001fff047899 */ /* 0x000fe20008011405 */
[----:B------:R-:W-:-:S02]  /*1f40*/  LOP3.LUT R4, R4, 0x90, RZ, 0xc0, !PT ;  /* 0x0000009004047812 */ /* 0x000fc400078ec0ff */
[----:B------:R-:W-:Y:S01]  /*1f50*/  IADD3 R64, P3, PT, R28, UR20, RZ ;  /* 0x000000141c407c10 */ /* 0x000fe2000ff7e0ff */
[----:B------:R-:W-:Y:S01]  /*1f60*/  ULEA.HI UR4, UR4, UR5, URZ, 0x4 ;  /* 0x0000000504047291 */ /* 0x000fe2000f8f20ff */
[----:B------:R-:W-:Y:S02]  /*1f70*/  LOP3.LUT R28, R4, 0x7e, R35, 0x78, !PT ;  /* 0x0000007e041c7812 */ /* 0x000fe400078e7823 */
[----:B------:R-:W-:Y:S01]  /*1f80*/  IADD3.X R65, PT, PT, R29, UR21, RZ, P3, !PT ;  /* 0x000000151d417c10 */ /* 0x000fe20009ffe4ff */
[----:B------:R-:W-:Y:S01]  /*1f90*/  USHF.R.S32.HI UR4, URZ, 0x4, UR4 ;  /* 0x00000004ff047899 */ /* 0x000fe20008011404 */
[----:B------:R-:W-:Y:S01]  /*1fa0*/  ISETP.LT.OR P3, PT, R26, 0x10, P0 ;  /* 0x000000101a00780c */ /* 0x000fe20000761670 */
[----:B------:R-:W-:Y:S01]  /*1fb0*/  IMAD.SHL.U32 R29, R33, 0x10, RZ ;  /* 0x00000010211d7824 */ /* 0x000fe200078e00ff */
[----:B------:R-:W-:Y:S01]  /*1fc0*/  SHF.R.S32.HI R31, RZ, 0x1f, R32 ;  /* 0x0000001fff1f7819 */ /* 0x000fe20000011420 */
[----:B------:R-:W-:Y:S01]  /*1fd0*/  UISETP.LT.AND UP0, UPT, UR4, 0x1, UPT ;  /* 0x000000010400788c */ /* 0x000fe2000bf01270 */
[----:B------:R-:W-:-:S02]  /*1fe0*/  SHF.R.S32.HI R33, RZ, 0x1f, R20 ;  /* 0x0000001fff217819 */ /* 0x000fc40000011414 */
[C---:B------:R-:W-:Y:S01]  /*1ff0*/  SHF.L.U64.HI R30, R32.reuse, 0x1, R31 ;  /* 0x00000001201e7819 */ /* 0x040fe2000001021f */
[----:B------:R-:W-:Y:S01]  /*2000*/  USEL UR4, UR4, 0x1, !UP0 ;  /* 0x0000000104047887 */ /* 0x000fe2000c000000 */
[----:B------:R-:W-:Y:S01]  /*2010*/  IMAD R31, R32, 0xf, RZ ;  /* 0x0000000f201f7824 */ /* 0x000fe200078e02ff */
[----:B------:R-:W-:Y:S02]  /*2020*/  SHF.R.S32.HI R32, RZ, 0x1f, R3 ;  /* 0x0000001fff207819 */ /* 0x000fe40000011403 */
[----:B------:R-:W-:Y:S01]  /*2030*/  UIADD3 UR9, UPT, UPT, UR4, -0x1, URZ ;  /* 0xffffffff04097890 */ /* 0x000fe2000fffe0ff */
[----:B------:R-:W-:Y:S02]  /*2040*/  SHF.R.S32.HI R35, RZ, 0x1f, R16 ;  /* 0x0000001fff237819 */ /* 0x000fe40000011410 */
[----:B------:R-:W-:Y:S01]  /*2050*/  SHF.R.S32.HI R4, RZ, 0x1f, R23 ;  /* 0x0000001fff047819 */ /* 0x000fe20000011417 */
[----:B------:R-:W-:Y:S01]  /*2060*/  UISETP.NE.U32.AND UP0, UPT, UR9, URZ, UPT ;  /* 0x000000ff0900728c */ /* 0x000fe2000bf05070 */
[----:B------:R-:W-:-:S02]  /*2070*/  SHF.R.S32.HI R38, RZ, 0x1f, R13 ;  /* 0x0000001fff267819 */ /* 0x000fc4000001140d */
[----:B------:R-:W-:Y:S02]  /*2080*/  SHF.R.S32.HI R6, RZ, 0x1f, R15 ;  /* 0x0000001fff067819 */ /* 0x000fe4000001140f */
[----:B------:R-:W-:Y:S02]  /*2090*/  SHF.R.S32.HI R8, RZ, 0x1f, R17 ;  /* 0x0000001fff087819 */ /* 0x000fe40000011411 */
[----:B------:R-:W-:Y:S02]  /*20a0*/  SHF.R.S32.HI R42, RZ, 0x1f, R19 ;  /* 0x0000001fff2a7819 */ /* 0x000fe40000011413 */
[----:B------:R-:W-:Y:S01]  /*20b0*/  SHF.R.S32.HI R10, RZ, 0x1f, R21 ;  /* 0x0000001fff0a7819 */ /* 0x000fe20000011415 */
[----:B--2---:R1:W-:Y:S04]  /*20c0*/  STS.U16 [R28+UR14], R5 ;  /* 0x000000051c007988 */ /* 0x0043e8000800040e */
[----:B---3--:R2:W-:Y:S04]  /*20d0*/  STS.U16 [R28+UR14+0x100], R7 ;  /* 0x000100071c007988 */ /* 0x0085e8000800040e */
[----:B----4-:R3:W-:Y:S01]  /*20e0*/  STS.U16 [R28+UR14+0x200], R9 ;  /* 0x000200091c007988 */ /* 0x0107e2000800040e */
[----:B-1----:R-:W-:-:S03]  /*20f0*/  SHF.R.S32.HI R5, RZ, 0x1f, R12 ;  /* 0x0000001fff057819 */ /* 0x002fc6000001140c */
[----:B------:R1:W-:Y:S01]  /*2100*/  STS.U16 [R28+UR14+0x300], R11 ;  /* 0x0003000b1c007988 */ /* 0x0003e2000800040e */
[----:B--2---:R-:W-:-:S03]  /*2110*/  SHF.R.S32.HI R7, RZ, 0x1f, R18 ;  /* 0x0000001fff077819 */ /* 0x004fc60000011412 */
[----:B------:R1:W-:Y:S01]  /*2120*/  STS.U16 [R28+UR14+0x400], R37 ;  /* 0x000400251c007988 */ /* 0x0003e2000800040e */
[----:B---3--:R-:W-:-:S03]  /*2130*/  SHF.R.S32.HI R9, RZ, 0x1f, R14 ;  /* 0x0000001fff097819 */ /* 0x008fc6000001140e */
[----:B------:R1:W-:Y:S04]  /*2140*/  STS.U16 [R28+UR14+0x500], R39 ;  /* 0x000500271c007988 */ /* 0x0003e8000800040e */
[----:B------:R1:W-:Y:S04]  /*2150*/  STS.U16 [R28+UR14+0x600], R41 ;  /* 0x000600291c007988 */ /* 0x0003e8000800040e */
[----:B------:R1:W-:Y:S01]  /*2160*/  STS.U16 [R28+UR14+0x700], R43 ;  /* 0x0007002b1c007988 */ /* 0x0003e2000800040e */
[----:B------:R2:W-:Y:S06]  /*2170*/  MEMBAR.ALL.CTA ;  /* 0x0000000000007992 */ /* 0x0005ec0000008000 */
[----:B--2---:R-:W2:Y:S02]  /*2180*/  FENCE.VIEW.ASYNC.S ;  /* 0x00000000000073c6 */ /* 0x004ea40000000000 */
[----:B--2---:R-:W-:Y:S06]  /*2190*/  BAR.SYNC.DEFER_BLOCKING 0x0 ;  /* 0x0000000000007b1d */ /* 0x004fec0000010000 */
[----:B------:R-:W-:Y:S05]  /*21a0*/  @P3 BRA `(.L_x_7) ;  /* 0x00000000002c3947 */ /* 0x000fea0003800000 */
[----:B------:R-:W-:Y:S01]  /*21b0*/  USHF.R.U32.HI UR6, URZ, 0x4, UR14 ;  /* 0x00000004ff067899 */ /* 0x000fe2000801160e */
[----:B------:R-:W-:Y:S01]  /*21c0*/  UMOV UR4, UR7 ;  /* 0x0000000700047c82 */ /* 0x000fe20008000000 */
[----:B------:R-:W-:Y:S02]  /*21d0*/  UMOV UR5, URZ ;  /* 0x000000ff00057c82 */ /* 0x000fe40008000000 */
[----:B------:R-:W-:Y:S01]  /*21e0*/  USGXT.U32 UR6, UR6, 0xe ;  /* 0x0000000e0606789a */ /* 0x000fe20008000000 */
[----:B------:R-:W-:Y:S01]  /*21f0*/  UMOV UR12, 0x0 ;  /* 0x00000000000c7882 */ /* 0x000fe20000000000 */
[----:B------:R-:W-:Y:S01]  /*2200*/  UMOV UR13, 0x8100010 ;  /* 0x08100010000d7882 */ /* 0x000fe20000000000 */
[----:B------:R-:W-:Y:S01]  /*2210*/  UMOV UR7, 0xc0004010 ;  /* 0xc000401000077882 */ /* 0x000fe20000000000 */
[----:B------:R-:W-:-:S05]  /*2220*/  UMOV UR4, UR4 ;  /* 0x0000000400047c82 */ /* 0x000fca0008000000 */
[----:B------:R2:W-:Y:S01]  /*2230*/  UTCHMMA tmem[UR18], gdesc[UR6], tmem[UR15], tmem[UR12], idesc[UR13], !UPT ;  /* 0x00ff0c06120079ea */ /* 0x0005e2000f80000f */
[----:B------:R2:W-:Y:S01]  /*2240*/  UTCBAR [UR4], URZ ;  /* 0x000000ff040073e9 */ /* 0x0005e200080000ff */
[----:B------:R-:W-:Y:S01]  /*2250*/  NOP ;  /* 0x0000000000007918 */ /* 0x000fe20000000000 */
.L_x_7:
[----:B-1----:R-:W-:Y:S01]  /*2260*/  SHF.R.S32.HI R11, RZ, 0x1f, R22 ;  /* 0x0000001fff0b7819 */ /* 0x002fe20000011416 */
[----:B--2---:R-:W-:Y:S01]  /*2270*/  UMOV UR4, URZ ;  /* 0x000000ff00047c82 */ /* 0x004fe20008000000 */
[----:B------:R-:W-:Y:S01]  /*2280*/  SHF.R.S32.HI R62, RZ, 0x1f, R31 ;  /* 0x0000001fff3e7819 */ /* 0x000fe2000001141f */
[----:B------:R-:W-:Y:S06]  /*2290*/  BRA.U !UP0, `(.L_x_8) ;  /* 0x0000000908c07547 */ /* 0x000fec000b800000 */
[----:B------:R-:W-:Y:S01]  /*22a0*/  UIADD3 UR5, UPT, UPT, UR14, 0x800, URZ ;  /* 0x000008000e057890 */ /* 0x000fe2000fffe0ff */
[----:B------:R-:W-:Y:S01]  /*22b0*/  SHF.L.U64.HI R32, R3, 0x1, R32 ;  /* 0x0000000103207819 */ /* 0x000fe20000010220 */
[----:B------:R-:W-:Y:S01]  /*22c0*/  UMOV UR12, UR9 ;  /* 0x00000009000c7c82 */ /* 0x000fe20008000000 */
[----:B------:R-:W-:Y:S01]  /*22d0*/  SHF.L.U64.HI R33, R20, 0x1, R33 ;  /* 0x0000000114217819 */ /* 0x000fe20000010221 */
[----:B------:R-:W-:Y:S01]  /*22e0*/  USHF.R.U32.HI UR5, URZ, 0x4, UR5 ;  /* 0x00000004ff057899 */ /* 0x000fe20008011605 */
[----:B------:R-:W-:Y:S01]  /*22f0*/  SHF.L.U64.HI R34, R12, 0x1, R5 ;  /* 0x000000010c227819 */ /* 0x000fe20000010205 */
[----:B------:R-:W-:Y:S01]  /*2300*/  UMOV UR13, 0x1 ;  /* 0x00000001000d7882 */ /* 0x000fe20000000000 */
[----:B------:R-:W-:Y:S01]  /*2310*/  SHF.L.U64.HI R35, R16, 0x1, R35 ;  /* 0x0000000110237819 */ /* 0x000fe20000010223 */
[----:B------:R-:W-:Y:S01]  /*2320*/  USGXT.U32 UR8, UR5, 0xe ;  /* 0x0000000e0508789a */ /* 0x000fe20008000000 */
[----:B------:R-:W-:Y:S02]  /*2330*/  SHF.L.U64.HI R36, R18, 0x1, R7 ;  /* 0x0000000112247819 */ /* 0x000fe40000010207 */
[----:B------:R-:W-:Y:S01]  /*2340*/  SHF.L.U64.HI R37, R23, 0x1, R4 ;  /* 0x0000000117257819 */ /* 0x000fe20000010204 */
[----:B------:R-:W-:Y:S01]  /*2350*/  UMOV UR5, URZ ;  /* 0x000000ff00057c82 */ /* 0x000fe20008000000 */
[----:B------:R-:W-:-:S02]  /*2360*/  SHF.L.U64.HI R38, R13, 0x1, R38 ;  /* 0x000000010d267819 */ /* 0x000fc40000010226 */
[----:B------:R-:W-:Y:S02]  /*2370*/  SHF.L.U64.HI R39, R15, 0x1, R6 ;  /* 0x000000010f277819 */ /* 0x000fe40000010206 */
[----:B------:R-:W-:Y:S02]  /*2380*/  SHF.L.U64.HI R40, R14, 0x1, R9 ;  /* 0x000000010e287819 */ /* 0x000fe40000010209 */
[----:B------:R-:W-:Y:S02]  /*2390*/  SHF.L.U64.HI R41, R17, 0x1, R8 ;  /* 0x0000000111297819 */ /* 0x000fe40000010208 */
[----:B------:R-:W-:Y:S02]  /*23a0*/  SHF.L.U64.HI R42, R19, 0x1, R42 ;  /* 0x00000001132a7819 */ /* 0x000fe4000001022a */
[----:B------:R-:W-:Y:S02]  /*23b0*/  SHF.L.U64.HI R43, R21, 0x1, R10 ;  /* 0x00000001152b7819 */ /* 0x000fe4000001020a */
[----:B------:R-:W-:-:S02]  /*23c0*/  SHF.L.U64.HI R60, R22, 0x1, R11 ;  /* 0x00000001163c7819 */ /* 0x000fc4000001020b */
[----:B------:R-:W-:-:S07]  /*23d0*/  SHF.L.U64.HI R61, R31, 0x1, R62 ;  /* 0x000000011f3d7819 */ /* 0x000fce000001023e */
.L_x_11:
[C---:B------:R-:W-:Y:S02]  /*23e0*/  ISETP.GT.AND P5, PT, R25.reuse, 0x2, PT ;  /* 0x000000021900780c */ /* 0x040fe40003fa4270 */
[----:B------:R-:W-:Y:S02]  /*23f0*/  ISETP.GT.AND P4, PT, R25, 0x3, PT ;  /* 0x000000031900780c */ /* 0x000fe40003f84270 */
[-C--:B------:R-:W-:Y:S02]  /*2400*/  LEA R6, P3, R3, R64.reuse, 0x1 ;  /* 0x0000004003067211 */ /* 0x080fe400078608ff */
[----:B------:R-:W-:Y:S02]  /*2410*/  LEA R8, P6, R20, R64, 0x1 ;  /* 0x0000004014087211 */ /* 0x000fe400078c08ff */
[----:B------:R-:W-:Y:S01]  /*2420*/  PRMT R66, RZ, 0x7610, R66 ;  /* 0x00007610ff427816 */ /* 0x000fe20000000042 */
[C---:B-1----:R-:W-:Y:S01]  /*2430*/  IMAD.X R7, R65.reuse, 0x1, R32, P3 ;  /* 0x0000000141077824 */ /* 0x042fe200018e0620 */
[----:B------:R-:W-:Y:S01]  /*2440*/  PRMT R67, RZ, 0x7610, R67 ;  /* 0x00007610ff437816 */ /* 0x000fe20000000043 */
[----:B------:R-:W-:Y:S01]  /*2450*/  IMAD.X R9, R65, 0x1, R33, P6 ;  /* 0x0000000141097824 */ /* 0x000fe200030e0621 */
[----:B------:R-:W-:-:S02]  /*2460*/  ISETP.GT.AND P3, PT, R25, 0x4, PT ;  /* 0x000000041900780c */ /* 0x000fc40003f64270 */
[----:B------:R-:W-:Y:S01]  /*2470*/  ISETP.GT.AND P6, PT, R25, 0x5, PT ;  /* 0x000000051900780c */ /* 0x000fe20003fc4270 */
[----:B------:R1:W2:Y:S01]  /*2480*/  @P5 LDG.E.U16 R66, desc[UR16][R6.64] ;  /* 0x0000001006425981 */ /* 0x0002a2000c1e1500 */
[----:B------:R-:W-:-:S03]  /*2490*/  LEA R10, P5, R12, R64, 0x1 ;  /* 0x000000400c0a7211 */ /* 0x000fc600078a08ff */
[----:B------:R3:W2:Y:S01]  /*24a0*/  @P4 LDG.E.U16 R67, desc[UR16][R8.64] ;  /* 0x0000001008434981 */ /* 0x0006a2000c1e1500 */
[----:B------:R-:W-:Y:S01]  /*24b0*/  LEA R4, P4, R16, R64, 0x1 ;  /* 0x0000004010047211 */ /* 0x000fe200078808ff */
[C---:B------:R-:W-:Y:S01]  /*24c0*/  IMAD.X R11, R65.reuse, 0x1, R34, P5 ;  /* 0x00000001410b7824 */ /* 0x040fe200028e0622 */
[----:B------:R-:W-:Y:S02]  /*24d0*/  PRMT R68, RZ, 0x7610, R68 ;  /* 0x00007610ff447816 */ /* 0x000fe40000000044 */
[----:B------:R-:W-:Y:S01]  /*24e0*/  PRMT R69, RZ, 0x7610, R69 ;  /* 0x00007610ff457816 */ /* 0x000fe20000000045 */
[----:B------:R-:W-:Y:S01]  /*24f0*/  IMAD.X R5, R65, 0x1, R35, P4 ;  /* 0x0000000141057824 */ /* 0x000fe200020e0623 */
[C---:B------:R-:W-:Y:S02]  /*2500*/  ISETP.GT.AND P5, PT, R25.reuse, 0x6, PT ;  /* 0x000000061900780c */ /* 0x040fe40003fa4270 */
[----:B------:R4:W2:Y:S01]  /*2510*/  @P3 LDG.E.U16 R68, desc[UR16][R10.64] ;  /* 0x000000100a443981 */ /* 0x0008a2000c1e1500 */
[----:B------:R-:W-:-:S02]  /*2520*/  ISETP.GT.AND P3, PT, R25, 0x7, PT ;  /* 0x000000071900780c */ /* 0x000fc40003f64270 */
[-C--:B-1----:R-:W-:Y:S01]  /*2530*/  LEA R6, P4, R18, R64.reuse, 0x1 ;  /* 0x0000004012067211 */ /* 0x082fe200078808ff */
[----:B------:R1:W2:Y:S01]  /*2540*/  @P6 LDG.E.U16 R69, desc[UR16][R4.64] ;  /* 0x0000001004456981 */ /* 0x0002a2000c1e1500 */
[----:B---3--:R-:W-:Y:S02]  /*2550*/  LEA R8, P6, R23, R64, 0x1 ;  /* 0x0000004017087211 */ /* 0x008fe400078c08ff */
[----:B------:R-:W-:Y:S01]  /*2560*/  PRMT R71, RZ, 0x7610, R71 ;  /* 0x00007610ff477816 */ /* 0x000fe20000000047 */
[C---:B------:R-:W-:Y:S01]  /*2570*/  IMAD.X R7, R65.reuse, 0x1, R36, P4 ;  /* 0x0000000141077824 */ /* 0x040fe200020e0624 */
[----:B------:R-:W-:Y:S01]  /*2580*/  PRMT R70, RZ, 0x7610, R70 ;  /* 0x00007610ff467816 */ /* 0x000fe20000000046 */
[----:B------:R-:W-:Y:S01]  /*2590*/  IMAD.X R9, R65, 0x1, R37, P6 ;  /* 0x0000000141097824 */ /* 0x000fe200030e0625 */
[C---:B------:R-:W-:Y:S02]  /*25a0*/  ISETP.GT.AND P4, PT, R25.reuse, 0x8, PT ;  /* 0x000000081900780c */ /* 0x040fe40003f84270 */
[----:B------:R3:W5:Y:S01]  /*25b0*/  @P5 LDG.E.U16 R71, desc[UR16][R6.64] ;  /* 0x0000001006475981 */ /* 0x000762000c1e1500 */
[----:B------:R-:W-:-:S02]  /*25c0*/  ISETP.GT.AND P5, PT, R25, 0x9, PT ;  /* 0x000000091900780c */ /* 0x000fc40003fa4270 */
[-C--:B----4-:R-:W-:Y:S01]  /*25d0*/  LEA R10, P6, R13, R64.reuse, 0x1 ;  /* 0x000000400d0a7211 */ /* 0x090fe200078c08ff */
[----:B------:R4:W5:Y:S01]  /*25e0*/  @P3 LDG.E.U16 R70, desc[UR16][R8.64] ;  /* 0x0000001008463981 */ /* 0x000962000c1e1500 */
[-C--:B-1----:R-:W-:Y:S02]  /*25f0*/  LEA R4, P3, R15, R64.reuse, 0x1 ;  /* 0x000000400f047211 */ /* 0x082fe400078608ff */
[----:B------:R-:W-:Y:S01]  /*2600*/  PRMT R73, RZ, 0x7610, R73 ;  /* 0x00007610ff497816 */ /* 0x000fe20000000049 */
[C---:B------:R-:W-:Y:S01]  /*2610*/  IMAD.X R11, R65.reuse, 0x1, R38, P6 ;  /* 0x00000001410b7824 */ /* 0x040fe200030e0626 */
[----:B------:R-:W-:Y:S01]  /*2620*/  PRMT R72, RZ, 0x7610, R72 ;  /* 0x00007610ff487816 */ /* 0x000fe20000000048 */
[----:B------:R-:W-:Y:S01]  /*2630*/  IMAD.X R5, R65, 0x1, R39, P3 ;  /* 0x0000000141057824 */ /* 0x000fe200018e0627 */
[C---:B------:R-:W-:Y:S02]  /*2640*/  ISETP.GT.AND P6, PT, R25.reuse, 0xa, PT ;  /* 0x0000000a1900780c */ /* 0x040fe40003fc4270 */
[----:B------:R-:W-:Y:S01]  /*2650*/  ISETP.GT.AND P3, PT, R25, 0xb, PT ;  /* 0x0000000b1900780c */ /* 0x000fe20003f64270 */
[----:B------:R1:W5:Y:S01]  /*2660*/  @P4 LDG.E.U16 R73, desc[UR16][R10.64] ;  /* 0x000000100a494981 */ /* 0x000362000c1e1500 */
[----:B---3--:R-:W-:-:S03]  /*2670*/  LEA R6, P4, R14, R64, 0x1 ;  /* 0x000000400e067211 */ /* 0x008fc600078808ff */
[----:B------:R-:W5:Y:S01]  /*2680*/  @P5 LDG.E.U16 R72, desc[UR16][R4.64] ;  /* 0x0000001004485981 */ /* 0x000f62000c1e1500 */
[-C--:B----4-:R-:W-:Y:S01]  /*2690*/  LEA R8, P5, R17, R64.reuse, 0x1 ;  /* 0x0000004011087211 */ /* 0x090fe200078a08ff */
[C---:B------:R-:W-:Y:S01]  /*26a0*/  IMAD.X R7, R65.reuse, 0x1, R40, P4 ;  /* 0x0000000141077824 */ /* 0x040fe200020e0628 */
[----:B------:R-:W-:Y:S02]  /*26b0*/  PRMT R74, RZ, 0x7610, R74 ;  /* 0x00007610ff4a7816 */ /* 0x000fe4000000004a */
[----:B------:R-:W-:Y:S01]  /*26c0*/  PRMT R75, RZ, 0x7610, R75 ;  /* 0x00007610ff4b7816 */ /* 0x000fe2000000004b */
[----:B------:R-:W-:Y:S01]  /*26d0*/  IMAD.X R9, R65, 0x1, R41, P5 ;  /* 0x0000000141097824 */ /* 0x000fe200028e0629 */
[C---:B------:R-:W-:Y:S02]  /*26e0*/  ISETP.GT.AND P4, PT, R25.reuse, 0xc, PT ;  /* 0x0000000c1900780c */ /* 0x040fe40003f84270 */
[----:B------:R-:W-:Y:S01]  /*26f0*/  ISETP.GT.AND P5, PT, R25, 0xd, PT ;  /* 0x0000000d1900780c */ /* 0x000fe20003fa4270 */
[----:B------:R3:W5:Y:S01]  /*2700*/  @P6 LDG.E.U16 R74, desc[UR16][R6.64] ;  /* 0x00000010064a6981 */ /* 0x000762000c1e1500 */
[----:B------:R-:W-:-:S03]  /*2710*/  LEA R62, P6, R19, R64, 0x1 ;  /* 0x00000040133e7211 */ /* 0x000fc600078c08ff */
[----:B------:R4:W5:Y:S01]  /*2720*/  @P3 LDG.E.U16 R75, desc[UR16][R8.64] ;  /* 0x00000010084b3981 */ /* 0x000962000c1e1500 */
[-C--:B-1----:R-:W-:Y:S01]  /*2730*/  LEA R10, P3, R21, R64.reuse, 0x1 ;  /* 0x00000040150a7211 */ /* 0x082fe200078608ff */
[C---:B------:R-:W-:Y:S01]  /*2740*/  IMAD.X R63, R65.reuse, 0x1, R42, P6 ;  /* 0x00000001413f7824 */ /* 0x040fe200030e062a */
[----:B------:R-:W-:Y:S02]  /*2750*/  PRMT R76, RZ, 0x7610, R76 ;  /* 0x00007610ff4c7816 */ /* 0x000fe4000000004c */
[----:B------:R-:W-:Y:S01]  /*2760*/  PRMT R77, RZ, 0x7610, R77 ;  /* 0x00007610ff4d7816 */ /* 0x000fe2000000004d */
[----:B------:R-:W-:Y:S01]  /*2770*/  IMAD.X R11, R65, 0x1, R43, P3 ;  /* 0x00000001410b7824 */ /* 0x000fe200018e062b */
[-C--:B---3--:R-:W-:Y:S02]  /*2780*/  LEA R6, P6, R22, R64.reuse, 0x1 ;  /* 0x0000004016067211 */ /* 0x088fe400078c08ff */
[----:B------:R1:W5:Y:S01]  /*2790*/  @P4 LDG.E.U16 R76, desc[UR16][R62.64] ;  /* 0x000000103e4c4981 */ /* 0x000362000c1e1500 */
[----:B------:R-:W-:-:S03]  /*27a0*/  IADD3 R4, P4, PT, R3, R64, RZ ;  /* 0x0000004003047210 */ /* 0x000fc60007f9e0ff */
[----:B------:R3:W5:Y:S01]  /*27b0*/  @P5 LDG.E.U16 R77, desc[UR16][R10.64] ;  /* 0x000000100a4d5981 */ /* 0x000762000c1e1500 */
[----:B----4-:R-:W-:Y:S01]  /*27c0*/  LEA R8, P5, R31, R64, 0x1 ;  /* 0x000000401f087211 */ /* 0x010fe200078a08ff */
[----:B------:R-:W-:Y:S01]  /*27d0*/  IMAD.X R5, R65, 0x1, R30, P4 ;  /* 0x0000000141057824 */ /* 0x000fe200020e061e */
[----:B------:R-:W-:Y:S01]  /*27e0*/  ISETP.GT.AND P3, PT, R25, RZ, PT ;  /* 0x000000ff1900720c */ /* 0x000fe20003f64270 */
[----:B------:R-:W-:Y:S01]  /*27f0*/  IMAD.X R7, R65, 0x1, R60, P6 ;  /* 0x0000000141077824 */ /* 0x000fe200030e063c */
[----:B------:R-:W-:Y:S01]  /*2800*/  ISETP.GT.AND P4, PT, R25, 0xe, PT ;  /* 0x0000000e1900780c */ /* 0x000fe20003f84270 */
[----:B------:R-:W-:Y:S01]  /*2810*/  IMAD.X R9, R65, 0x1, R61, P5 ;  /* 0x0000000141097824 */ /* 0x000fe200028e063d */
[C---:B------:R-:W-:Y:S02]  /*2820*/  ISETP.GT.AND P6, PT, R25.reuse, 0xf, PT ;  /* 0x0000000f1900780c */ /* 0x040fe40003fc4270 */
[----:B------:R-:W-:Y:S01]  /*2830*/  ISETP.GT.AND P5, PT, R25, 0x1, PT ;  /* 0x000000011900780c */ /* 0x000fe20003fa4270 */
[----:B------:R-:W-:Y:S01]  /*2840*/  USHF.L.U32 UR4, UR4, 0x1f, URZ ;  /* 0x0000001f04047899 */ /* 0x000fe200080006ff */
[----:B-1----:R-:W-:-:S02]  /*2850*/  PRMT R62, RZ, 0x7610, R62 ;  /* 0x00007610ff3e7816 */ /* 0x002fc4000000003e */
[----:B------:R-:W-:Y:S02]  /*2860*/  PRMT R78, RZ, 0x7610, R78 ;  /* 0x00007610ff4e7816 */ /* 0x000fe4000000004e */
[----:B------:R-:W-:Y:S01]  /*2870*/  PRMT R79, RZ, 0x7610, R79 ;  /* 0x00007610ff4f7816 */ /* 0x000fe2000000004f */
[----:B---3--:R-:W-:Y:S01]  /*2880*/  @P3 IMAD.MOV.U32 R10, RZ, RZ, R64 ;  /* 0x000000ffff0a3224 */ /* 0x008fe200078e0040 */
[----:B------:R-:W-:Y:S01]  /*2890*/  PRMT R63, RZ, 0x7610, R63 ;  /* 0x00007610ff3f7816 */ /* 0x000fe2000000003f */
[----:B------:R-:W-:Y:S01]  /*28a0*/  @P3 IMAD.MOV.U32 R11, RZ, RZ, R65 ;  /* 0x000000ffff0b3224 */ /* 0x000fe200078e0041 */
[----:B------:R-:W5:Y:S01]  /*28b0*/  @P4 LDG.E.U16 R78, desc[UR16][R6.64] ;  /* 0x00000010064e4981 */ /* 0x000f62000c1e1500 */
[----:B------:R-:W-:-:S03]  /*28c0*/  IMAD.U32 R80, RZ, RZ, UR4 ;  /* 0x00000004ff507e24 */ /* 0x000fc6000f8e00ff */
[----:B------:R-:W5:Y:S04]  /*28d0*/  @P3 LDG.E.U16 R62, desc[UR16][R10.64] ;  /* 0x000000100a3e3981 */ /* 0x000f68000c1e1500 */
[----:B------:R-:W5:Y:S04]  /*28e0*/  @P6 LDG.E.U16 R79, desc[UR16][R8.64] ;  /* 0x00000010084f6981 */ /* 0x000f68000c1e1500 */
[----:B------:R2:W5:Y:S01]  /*28f0*/  @P5 LDG.E.U16 R63, desc[UR16][R4.64] ;  /* 0x00000010043f5981 */ /* 0x000562000c1e1500 */
[----:B------:R-:W1:Y:S01]  /*2900*/  SYNCS.PHASECHK.TRANS64.TRYWAIT P3, [UR11], R80 ;  /* 0x00000050ff0075a7 */ /* 0x000e62000806110b */
[----:B--2---:R-:W-:-:S02]  /*2910*/  PRMT R5, R66, 0x5410, R67 ;  /* 0x0000541042057816 */ /* 0x004fc40000000043 */
[----:B------:R-:W-:Y:S01]  /*2920*/  PRMT R6, R68, 0x5410, R69 ;  /* 0x0000541044067816 */ /* 0x000fe20000000045 */
[----:B-1----:R-:W-:Y:S06]  /*2930*/  @!P3 BRA `(.L_x_9) ;  /* 0x000000240014b947 */ /* 0x002fec0003800000 */
.L_x_17:
[----:B-----5:R-:W-:Y:S01]  /*2940*/  PRMT R7, R71, 0x5410, R70 ;  /* 0x0000541047077816 */ /* 0x020fe20000000046 */
[----:B------:R-:W-:Y:S01]  /*2950*/  IMAD.WIDE R56, R29, 0x2, R56 ;  /* 0x000000021d387825 */ /* 0x000fe200078e0238 */
[----:B------:R-:W-:Y:S02]  /*2960*/  PRMT R8, R73, 0x5410, R72 ;  /* 0x0000541049087816 */ /* 0x000fe40000000048 */
[----:B------:R-:W-:Y:S01]  /*2970*/  PRMT R9, R74, 0x5410, R75 ;  /* 0x000054104a097816 */ /* 0x000fe2000000004b */
[C---:B------:R-:W-:Y:S01]  /*2980*/  IMAD.WIDE R54, R29.reuse, 0x2, R54 ;  /* 0x000000021d367825 */ /* 0x040fe200078e0236 */
[----:B------:R-:W-:Y:S02]  /*2990*/  PRMT R10, R76, 0x5410, R77 ;  /* 0x000054104c0a7816 */ /* 0x000fe4000000004d */
[----:B------:R-:W-:Y:S01]  /*29a0*/  PRMT R11, R78, 0x5410, R79 ;  /* 0x000054104e0b7816 */ /* 0x000fe2000000004f */
[----:B------:R-:W-:Y:S01]  /*29b0*/  IMAD.WIDE R52, R29, 0x2, R52 ;  /* 0x000000021d347825 */ /* 0x000fe200078e0234 */
[----:B------:R-:W-:-:S02]  /*29c0*/  PRMT R4, R62, 0x5410, R63 ;  /* 0x000054103e047816 */ /* 0x000fc4000000003f */
[----:B------:R-:W-:Y:S01]  /*29d0*/  ISETP.GE.AND P3, PT, R24, R25, PT ;  /* 0x000000191800720c */ /* 0x000fe20003f66270 */
[C---:B------:R-:W-:Y:S01]  /*29e0*/  IMAD.WIDE R50, R29.reuse, 0x2, R50 ;  /* 0x000000021d327825 */ /* 0x040fe200078e0232 */
[----:B------:R1:W-:Y:S01]  /*29f0*/  STTM.x8 tmem[UR10+0x40], R4 ;  /* 0x00004004000079ed */ /* 0x0003e200081c000a */
[----:B------:R-:W2:Y:S01]  /*2a00*/  FENCE.VIEW.ASYNC.T ;  /* 0x00000000000073c6 */ /* 0x000ea20000000200 */
[----:B------:R-:W-:Y:S01]  /*2a10*/  PRMT R63, RZ, 0x7610, R63 ;  /* 0x00007610ff3f7816 */ /* 0x000fe2000000003f */
[C---:B------:R-:W-:Y:S01]  /*2a20*/  IMAD.WIDE R48, R29.reuse, 0x2, R48 ;  /* 0x000000021d307825 */ /* 0x040fe200078e0230 */
[----:B------:R-:W-:Y:S02]  /*2a30*/  PRMT R67, RZ, 0x7610, R67 ;  /* 0x00007610ff437816 */ /* 0x000fe40000000043 */
[----:B------:R-:W-:Y:S01]  /*2a40*/  PRMT R69, RZ, 0x7610, R69 ;  /* 0x00007610ff457816 */ /* 0x000fe20000000045 */
[----:B--2---:R-:W-:Y:S01]  /*2a50*/  BAR.SYNC.DEFER_BLOCKING 0x0 ;  /* 0x0000000000007b1d */ /* 0x004fe20000010000 */
[----:B------:R-:W-:Y:S01]  /*2a60*/  PRMT R71, RZ, 0x7610, R71 ;  /* 0x00007610ff477816 */ /* 0x000fe20000000047 */
[----:B------:R-:W-:-:S04]  /*2a70*/  IMAD.WIDE R46, R29, 0x2, R46 ;  /* 0x000000021d2e7825 */ /* 0x000fc800078e022e */
[----:B------:R-:W-:-:S04]  /*2a80*/  IMAD.WIDE R44, R29, 0x2, R44 ;  /* 0x000000021d2c7825 */ /* 0x000fc800078e022c */
[----:B------:R-:W-:Y:S01]  /*2a90*/  IMAD.WIDE R58, R29, 0x2, R58 ;  /* 0x000000021d3a7825 */ /* 0x000fe200078e023a */
[----:B-1----:R-:W-:Y:S02]  /*2aa0*/  PRMT R5, RZ, 0x7610, R5 ;  /* 0x00007610ff057816 */ /* 0x002fe40000000005 */
[----:B------:R-:W-:Y:S02]  /*2ab0*/  PRMT R7, RZ, 0x7610, R7 ;  /* 0x00007610ff077816 */ /* 0x000fe40000000007 */
[----:B------:R-:W-:Y:S02]  /*2ac0*/  PRMT R9, RZ, 0x7610, R9 ;  /* 0x00007610ff097816 */ /* 0x000fe40000000009 */
[----:B------:R-:W-:Y:S01]  /*2ad0*/  PRMT R11, RZ, 0x7610, R11 ;  /* 0x00007610ff0b7816 */ /* 0x000fe2000000000b */
[----:B------:R-:W2:Y:S04]  /*2ae0*/  @!P3 LDG.E.U16 R63, desc[UR16][R44.64] ;  /* 0x000000102c3fb981 */ /* 0x000ea8000c1e1500 */
[----:B------:R-:W3:Y:S04]  /*2af0*/  @!P3 LDG.E.U16 R67, desc[UR16][R46.64] ;  /* 0x000000102e43b981 */ /* 0x000ee8000c1e1500 */
[----:B------:R-:W4:Y:S04]  /*2b00*/  @!P3 LDG.E.U16 R69, desc[UR16][R48.64] ;  /* 0x000000103045b981 */ /* 0x000f28000c1e1500 */
[----:B------:R-:W4:Y:S04]  /*2b10*/  @!P3 LDG.E.U16 R5, desc[UR16][R50.64] ;  /* 0x000000103205b981 */ /* 0x000f28000c1e1500 */
[----:B------:R-:W4:Y:S04]  /*2b20*/  @!P3 LDG.E.U16 R7, desc[UR16][R52.64] ;  /* 0x000000103407b981 */ /* 0x000f28000c1e1500 */
[----:B------:R-:W4:Y:S04]  /*2b30*/  @!P3 LDG.E.U16 R9, desc[UR16][R54.64] ;  /* 0x000000103609b981 */ /* 0x000f28000c1e1500 */
[----:B------:R-:W4:Y:S04]  /*2b40*/  @!P3 LDG.E.U16 R11, desc[UR16][R56.64] ;  /* 0x00000010380bb981 */ /* 0x000f28000c1e1500 */
[----:B------:R-:W4:Y:S01]  /*2b50*/  @!P3 LDG.E.U16 R71, desc[UR16][R58.64] ;  /* 0x000000103a47b981 */ /* 0x000f22000c1e1500 */
[----:B------:R-:W-:Y:S01]  /*2b60*/  ULEA UR11, UR13, UR14, 0x3 ;  /* 0x0000000e0d0b7291 */ /* 0x000fe2000f8e18ff */
[----:B------:R-:W-:Y:S03]  /*2b70*/  BAR.SYNC.DEFER_BLOCKING 0x0 ;  /* 0x0000000000007b1d */ /* 0x000fe60000010000 */
[----:B------:R-:W-:-:S03]  /*2b80*/  UIADD3 UR11, UPT, UPT, UR11, 0x1000, URZ ;  /* 0x000010000b0b7890 */ /* 0x000fc6000fffe0ff */
[----:B--2---:R1:W-:Y:S04]  /*2b90*/  STS.U16 [R28+UR14+0x800], R63 ;  /* 0x0008003f1c007988 */ /* 0x0043e8000800040e */
[----:B---3--:R1:W-:Y:S04]  /*2ba0*/  STS.U16 [R28+UR14+0x900], R67 ;  /* 0x000900431c007988 */ /* 0x0083e8000800040e */
[----:B----4-:R1:W-:Y:S04]  /*2bb0*/  STS.U16 [R28+UR14+0xa00], R69 ;  /* 0x000a00451c007988 */ /* 0x0103e8000800040e */
[----:B------:R1:W-:Y:S04]  /*2bc0*/  STS.U16 [R28+UR14+0xb00], R5 ;  /* 0x000b00051c007988 */ /* 0x0003e8000800040e */
[----:B------:R1:W-:Y:S04]  /*2bd0*/  STS.U16 [R28+UR14+0xc00], R7 ;  /* 0x000c00071c007988 */ /* 0x0003e8000800040e */
[----:B------:R1:W-:Y:S04]  /*2be0*/  STS.U16 [R28+UR14+0xd00], R9 ;  /* 0x000d00091c007988 */ /* 0x0003e8000800040e */
[----:B------:R1:W-:Y:S04]  /*2bf0*/  STS.U16 [R28+UR14+0xe00], R11 ;  /* 0x000e000b1c007988 */ /* 0x0003e8000800040e */
[----:B------:R1:W-:Y:S01]  /*2c00*/  STS.U16 [R28+UR14+0xf00], R71 ;  /* 0x000f00471c007988 */ /* 0x0003e2000800040e */
[----:B------:R2:W-:Y:S06]  /*2c10*/  MEMBAR.ALL.CTA ;  /* 0x0000000000007992 */ /* 0x0005ec0000008000 */
[----:B--2---:R-:W2:Y:S02]  /*2c20*/  FENCE.VIEW.ASYNC.S ;  /* 0x00000000000073c6 */ /* 0x004ea40000000000 */
[----:B--2---:R-:W-:Y:S06]  /*2c30*/  BAR.SYNC.DEFER_BLOCKING 0x0 ;  /* 0x0000000000007b1d */ /* 0x004fec0000010000 */
[----:B------:R-:W-:Y:S05]  /*2c40*/  @P0 BRA `(.L_x_10) ;  /* 0x0000000000240947 */ /* 0x000fea0003800000 */
[----:B------:R-:W-:Y:S01]  /*2c50*/  UMOV UR6, UR11 ;  /* 0x0000000b00067c82 */ /* 0x000fe20008000000 */
[----:B------:R-:W-:Y:S01]  /*2c60*/  UMOV UR7, URZ ;  /* 0x000000ff00077c82 */ /* 0x000fe20008000000 */
[----:B------:R-:W-:Y:S01]  /*2c70*/  UMOV UR9, 0xc0004010 ;  /* 0xc000401000097882 */ /* 0x000fe20000000000 */
[----:B------:R-:W-:Y:S01]  /*2c80*/  UMOV UR20, 0x0 ;  /* 0x0000000000147882 */ /* 0x000fe20000000000 */
[----:B------:R-:W-:Y:S01]  /*2c90*/  UMOV UR21, 0x8100010 ;  /* 0x0810001000157882 */ /* 0x000fe20000000000 */
[----:B------:R-:W-:Y:S01]  /*2ca0*/  UMOV UR4, UR6 ;  /* 0x0000000600047c82 */ /* 0x000fe20008000000 */
[----:B------:R2:W-:Y:S01]  /*2cb0*/  UTCHMMA tmem[UR18], gdesc[UR8], tmem[UR15], tmem[UR20], idesc[UR21], UPT ;  /* 0x00ff1408120079ea */ /* 0x0005e2000b80000f */
[----:B------:R2:W-:Y:S01]  /*2cc0*/  UTCBAR [UR4], URZ ;  /* 0x000000ff040073e9 */ /* 0x0005e200080000ff */
[----:B------:R-:W-:Y:S02]  /*2cd0*/  NOP ;  /* 0x0000000000007918 */ /* 0x000fe40000000000 */
.L_x_10:
[----:B------:R-:W-:Y:S01]  /*2ce0*/  UIADD3 UR13, UPT, UPT, UR13, 0x1, URZ ;  /* 0x000000010d0d7890 */ /* 0x000fe2000fffe0ff */
[----:B------:R-:W-:Y:S01]  /*2cf0*/  IMAD.WIDE R64, R27, 0x2, R64 ;  /* 0x000000021b407825 */ /* 0x000fe200078e0240 */
[----:B------:R-:W-:Y:S02]  /*2d00*/  UIADD3 UR12, UPT, UPT, UR12, -0x1, URZ ;  /* 0xffffffff0c0c7890 */ /* 0x000fe4000fffe0ff */
[----:B------:R-:W-:Y:S01]  /*2d10*/  UISETP.GT.AND UP0, UPT, UR13, 0x1, UPT ;  /* 0x000000010d00788c */ /* 0x000fe2000bf04270 */
[----:B------:R-:W-:-:S03]  /*2d20*/  VIADD R25, R25, 0xfffffff0 ;  /* 0xfffffff019197836 */ /* 0x000fc60000000000 */
[----:B--2---:R-:W-:Y:S02]  /*2d30*/  USEL UR4, URZ, 0x1, !UP0 ;  /* 0x00000001ff047887 */ /* 0x004fe4000c000000 */
[----:B------:R-:W-:Y:S02]  /*2d40*/  USEL UR13, UR13, URZ, !UP0 ;  /* 0x000000ff0d0d7287 */ /* 0x000fe4000c000000 */
[----:B------:R-:W-:Y:S02]  /*2d50*/  UISETP.NE.U32.AND UP0, UPT, UR12, URZ, UPT ;  /* 0x000000ff0c00728c */ /* 0x000fe4000bf05070 */
[----:B------:R-:W-:-:S03]  /*2d60*/  ULOP3.LUT UR6, UR5, UR4, URZ, 0x3c, !UPT ;  /* 0x0000000405067292 */ /* 0x000fc6000f8e3cff */
[----:B------:R-:W-:-:S04]  /*2d70*/  UMOV UR4, UR5 ;  /* 0x0000000500047c82 */ /* 0x000fc80008000000 */
[----:B------:R-:W-:Y:S01]  /*2d80*/  UMOV UR5, UR6 ;  /* 0x0000000600057c82 */ /* 0x000fe20008000000 */
[----:B------:R-:W-:Y:S05]  /*2d90*/  BRA.U UP0, `(.L_x_11) ;  /* 0xfffffff500907547 */ /* 0x000fea000b83ffff */
.L_x_8:
[----:B------:R-:W2:Y:S01]  /*2da0*/  LDCU UR5, c[0x0][0x3b4] ;  /* 0x00007680ff0577ac */ /* 0x000ea20008000800 */
[----:B------:R-:W-:Y:S01]  /*2db0*/  ISETP.GE.AND P4, PT, R26, 0x10, PT ;  /* 0x000000101a00780c */ /* 0x000fe20003f86270 */
[----:B------:R-:W-:Y:S01]  /*2dc0*/  VIADD R4, R0, 0x1 ;  /* 0x0000000100047836 */ /* 0x000fe20000000000 */
[----:B------:R-:W3:Y:S01]  /*2dd0*/  LDCU.128 UR20, c[0x0][0x390] ;  /* 0x00007200ff1477ac */ /* 0x000ee20008000c00 */
[----:B------:R-:W4:Y:S01]  /*2de0*/  LDCU UR6, c[0x0][0x3b8] ;  /* 0x00007700ff0677ac */ /* 0x000f220008000800 */
[C---:B--2---:R-:W-:Y:S01]  /*2df0*/  IMAD R3, R2.reuse, UR5, RZ ;  /* 0x0000000502037c24 */ /* 0x044fe2000f8e02ff */
[----:B---3--:R-:W-:-:S04]  /*2e00*/  ISETP.GE.AND P0, PT, R2, UR22, PT ;  /* 0x0000001602007c0c */ /* 0x008fc8000bf06270 */
[----:B------:R-:W-:Y:S01]  /*2e10*/  LEA R2, P3, R3, UR20, 0x1 ;  /* 0x0000001403027c11 */ /* 0x000fe2000f8608ff */
[----:B-1--4-:R-:W-:Y:S01]  /*2e20*/  IMAD R69, R0, UR6, RZ ;  /* 0x0000000600457c24 */ /* 0x012fe2000f8e02ff */
[----:B------:R-:W-:-:S03]  /*2e30*/  ISETP.LT.AND P5, PT, R4, UR23, !P0 ;  /* 0x0000001704007c0c */ /* 0x000fc6000c7a1270 */
[----:B------:R-:W-:Y:S01]  /*2e40*/  VIADD R73, R69, UR6 ;  /* 0x0000000645497c36 */ /* 0x000fe20008000000 */
[----:B------:R-:W-:Y:S09]  /*2e50*/  @!P4 BRA `(.L_x_12) ;  /* 0x000000000010c947 */ /* 0x000ff20003800000 */
[----:B------:R-:W-:-:S06]  /*2e60*/  USHF.L.U32 UR4, UR4, 0x1f, URZ ;  /* 0x0000001f04047899 */ /* 0x000fcc00080006ff */
[----:B------:R-:W-:-:S04]  /*2e70*/  IMAD.U32 R4, RZ, RZ, UR4 ;  /* 0x00000004ff047e24 */ /* 0x000fc8000f8e00ff */
[----:B------:R-:W1:Y:S02]  /*2e80*/  SYNCS.PHASECHK.TRANS64.TRYWAIT P4, [UR11], R4 ;  /* 0x00000004ff0075a7 */ /* 0x000e64000808110b */
[----:B-1----:R-:W-:Y:S05]  /*2e90*/  @!P4 BRA `(.L_x_13) ;  /* 0x0000001c00c8c947 */ /* 0x002fea0003800000 */
.L_x_12:
[----:B------:R-:W-:Y:S01]  /*2ea0*/  BAR.SYNC.DEFER_BLOCKING 0x0 ;  /* 0x0000000000007b1d */ /* 0x000fe20000010000 */
[C---:B------:R-:W-:Y:S01]  /*2eb0*/  VIADD R68, R0.reuse, 0x2 ;  /* 0x0000000200447836 */ /* 0x040fe20000000000 */
[----:B------:R-:W-:Y:S01]  /*2ec0*/  LEA.HI.X.SX32 R3, R3, UR21, 0x1, P3 ;  /* 0x0000001503037c11 */ /* 0x000fe200098f0eff */
[----:B------:R-:W-:Y:S01]  /*2ed0*/  VIADD R74, R73, UR6 ;  /* 0x00000006494a7c36 */ /* 0x000fe20008000000 */
[-C--:B------:R-:W-:Y:S01]  /*2ee0*/  LEA R70, P6, R69, R2.reuse, 0x1 ;  /* 0x0000000245467211 */ /* 0x080fe200078c08ff */
[----:B------:R-:W-:Y:S01]  /*2ef0*/  VIADD R80, R0, 0x3 ;  /* 0x0000000300507836 */ /* 0x000fe20000000000 */
[----:B------:R-:W-:Y:S01]  /*2f00*/  ISETP.LT.AND P4, PT, R68, UR23, !P0 ;  /* 0x0000001744007c0c */ /* 0x000fe2000c781270 */
[----:B------:R-:W-:Y:S01]  /*2f10*/  VIADD R75, R74, UR6 ;  /* 0x000000064a4b7c36 */ /* 0x000fe20008000000 */
[-C--:B------:R-:W-:Y:S01]  /*2f20*/  LEA R68, P3, R73, R2.reuse, 0x1 ;  /* 0x0000000249447211 */ /* 0x080fe200078608ff */
[----:B------:R-:W-:Y:S01]  /*2f30*/  VIADD R86, R0, 0x4 ;  /* 0x0000000400567836 */ /* 0x000fe20000000000 */
[----:B------:R-:W-:Y:S01]  /*2f40*/  LEA.HI.X.SX32 R71, R69, R3, 0x1, P6 ;  /* 0x0000000345477211 */ /* 0x000fe200030f0eff */
[----:B------:R-:W-:Y:S01]  /*2f50*/  VIADD R77, R75, UR6 ;  /* 0x000000064b4d7c36 */ /* 0x000fe20008000000 */
[----:B------:R-:W-:-:S02]  /*2f60*/  LEA R72, P6, R74, R2, 0x1 ;  /* 0x000000024a487211 */ /* 0x000fc400078c08ff */
[-C--:B------:R-:W-:Y:S01]  /*2f70*/  LEA.HI.X.SX32 R69, R73, R3.reuse, 0x1, P3 ;  /* 0x0000000349457211 */ /* 0x080fe200018f0eff */
[C---:B------:R-:W-:Y:S01]  /*2f80*/  VIADD R79, R77.reuse, UR6 ;  /* 0x000000064d4f7c36 */ /* 0x040fe20008000000 */
[-C--:B------:R-:W-:Y:S02]  /*2f90*/  LEA.HI.X.SX32 R73, R74, R3.reuse, 0x1, P6 ;  /* 0x000000034a497211 */ /* 0x080fe400030f0eff */
[----:B------:R-:W-:Y:S01]  /*2fa0*/  LEA R76, P6, R77, R2, 0x1 ;  /* 0x000000024d4c7211 */ /* 0x000fe200078c08ff */
[----:B------:R-:W-:Y:S01]  /*2fb0*/  VIADD R81, R79, UR6 ;  /* 0x000000064f517c36 */ /* 0x000fe20008000000 */
[----:B------:R-:W-:Y:S02]  /*2fc0*/  ISETP.LT.AND P3, PT, R0, UR23, !P0 ;  /* 0x0000001700007c0c */ /* 0x000fe4000c761270 */
[----:B------:R-:W-:Y:S01]  /*2fd0*/  LEA.HI.X.SX32 R77, R77, R3, 0x1, P6 ;  /* 0x000000034d4d7211 */ /* 0x000fe200030f0eff */
[----:B------:R-:W1:Y:S02]  /*2fe0*/  @!P2 SYNCS.CCTL.IV [UR14+0x1000] ;  /* 0x00100000ff00a9b1 */ /* 0x000e64000800000e */
[----:B-1----:R-:W-:Y:S01]  /*2ff0*/  BAR.SYNC.DEFER_BLOCKING 0x0 ;  /* 0x0000000000007b1d */ /* 0x002fe20000010000 */
[----:B------:R-:W-:-:S05]  /*3000*/  ISETP.LT.AND P6, PT, R80, UR23, !P0 ;  /* 0x0000001750007c0c */ /* 0x000fca000c7c1270 */
[----:B------:R-:W1:Y:S01]  /*3010*/  LDTM.x64 R4, tmem[UR10] ;  /* 0x0000000a000479ee */ /* 0x000e620008340000 */
[----:B------:R-:W2:Y:S01]  /*3020*/  @!P2 SYNCS.CCTL.IV [UR14+0x1008] ;  /* 0x00100800ff00a9b1 */ /* 0x000ea2000800000e */
[----:B------:R-:W-:Y:S01]  /*3030*/  LEA R74, P2, R75, R2, 0x1 ;  /* 0x000000024b4a7211 */ /* 0x000fe200078408ff */
[----:B------:R-:W-:-:S03]  /*3040*/  NOP ;  /* 0x0000000000007918 */ /* 0x000fc60000000000 */
[-C--:B------:R-:W-:Y:S02]  /*3050*/  LEA.HI.X.SX32 R75, R75, R3.reuse, 0x1, P2 ;  /* 0x000000034b4b7211 */ /* 0x080fe400010f0eff */
[----:B------:R-:W-:Y:S02]  /*3060*/  LEA R78, P2, R79, R2, 0x1 ;  /* 0x000000024f4e7211 */ /* 0x000fe400078408ff */
[----:B-1----:R-:W-:Y:S01]  /*3070*/  F2FP.F16.F32.PACK_AB R85, R5, R4 ;  /* 0x000000040555723e */ /* 0x002fe200000000ff */
[----:B------:R-:W-:Y:S01]  /*3080*/  VIADD R5, R81, UR6 ;  /* 0x0000000651057c36 */ /* 0x000fe20008000000 */
[-C--:B------:R-:W-:Y:S02]  /*3090*/  LEA.HI.X.SX32 R79, R79, R3.reuse, 0x1, P2 ;  /* 0x000000034f4f7211 */ /* 0x080fe400010f0eff */
[----:B------:R-:W-:Y:S01]  /*30a0*/  LEA R80, P2, R81, R2, 0x1 ;  /* 0x0000000251507211 */ /* 0x000fe200078408ff */
[----:B------:R-:W-:Y:S01]  /*30b0*/  VIADD R84, R5, UR6 ;  /* 0x0000000605547c36 */ /* 0x000fe20008000000 */
[----:B------:R-:W-:Y:S01]  /*30c0*/  F2FP.F16.F32.PACK_AB R6, R7, R6 ;  /* 0x000000060706723e */ /* 0x000fe200000000ff */
[----:B------:R-:W-:Y:S01]  /*30d0*/  VIADD R7, R0, 0x5 ;  /* 0x0000000500077836 */ /* 0x000fe20000000000 */
[----:B------:R-:W-:Y:S01]  /*30e0*/  LEA.HI.X.SX32 R81, R81, R3, 0x1, P2 ;  /* 0x0000000351517211 */ /* 0x000fe200010f0eff */
[----:B------:R1:W-:Y:S01]  /*30f0*/  @P3 STG.E.U16 desc[UR16][R70.64], R85 ;  /* 0x0000005546003986 */ /* 0x0003e2000c101510 */
[----:B------:R-:W-:-:S02]  /*3100*/  LEA R4, P2, R5, R2, 0x1 ;  /* 0x0000000205047211 */ /* 0x000fc400078408ff */
[----:B------:R-:W-:Y:S02]  /*3110*/  ISETP.LT.AND P3, PT, R86, UR23, !P0 ;  /* 0x0000001756007c0c */ /* 0x000fe4000c761270 */
[-C--:B------:R-:W-:Y:S02]  /*3120*/  LEA.HI.X.SX32 R5, R5, R3.reuse, 0x1, P2 ;  /* 0x0000000305057211 */ /* 0x080fe400010f0eff */
[C---:B------:R-:W-:Y:S02]  /*3130*/  LEA R82, P2, R84.reuse, R2, 0x1 ;  /* 0x0000000254527211 */ /* 0x040fe400078408ff */
[----:B------:R-:W-:Y:S02]  /*3140*/  F2FP.F16.F32.PACK_AB R8, R9, R8 ;  /* 0x000000080908723e */ /* 0x000fe400000000ff */
[C---:B------:R-:W-:Y:S01]  /*3150*/  LEA.HI.X.SX32 R83, R84.reuse, R3, 0x1, P2 ;  /* 0x0000000354537211 */ /* 0x040fe200010f0eff */
[----:B------:R-:W-:Y:S01]  /*3160*/  VIADD R84, R84, UR6 ;  /* 0x0000000654547c36 */ /* 0x000fe20008000000 */
[----:B-1----:R-:W-:-:S02]  /*3170*/  PRMT R71, R85, 0x7632, R71 ;  /* 0x0000763255477816 */ /* 0x002fc40000000047 */
[----:B------:R-:W-:Y:S01]  /*3180*/  ISETP.LT.AND P2, PT, R7, UR23, !P0 ;  /* 0x0000001707007c0c */ /* 0x000fe2000c741270 */
[----:B------:R-:W-:Y:S01]  /*3190*/  VIADD R7, R0, 0x6 ;  /* 0x0000000600077836 */ /* 0x000fe20000000000 */
[C---:B------:R-:W-:Y:S01]  /*31a0*/  PRMT R70, R6.reuse, 0x7610, R70 ;  /* 0x0000761006467816 */ /* 0x040fe20000000046 */
[----:B------:R-:W-:Y:S01]  /*31b0*/  @P5 STG.E.U16 desc[UR16][R68.64], R71 ;  /* 0x0000004744005986 */ /* 0x000fe2000c101510 */
[----:B------:R-:W-:Y:S01]  /*31c0*/  PRMT R9, R6, 0x7632, R9 ;  /* 0x0000763206097816 */ /* 0x000fe20000000009 */
[C---:B------:R-:W-:Y:S01]  /*31d0*/  VIADD R6, R0.reuse, 0x8 ;  /* 0x0000000800067836 */ /* 0x040fe20000000000 */
[----:B------:R-:W-:Y:S01]  /*31e0*/  ISETP.LT.AND P5, PT, R7, UR23, !P0 ;  /* 0x0000001707007c0c */ /* 0x000fe2000c7a1270 */
[----:B------:R-:W-:Y:S01]  /*31f0*/  @P4 STG.E.U16 desc[UR16][R72.64], R70 ;  /* 0x0000004648004986 */ /* 0x000fe2000c101510 */
[C---:B------:R-:W-:Y:S01]  /*3200*/  VIADD R7, R0.reuse, 0x7 ;  /* 0x0000000700077836 */ /* 0x040fe20000000000 */
[----:B------:R-:W-:Y:S01]  /*3210*/  F2FP.F16.F32.PACK_AB R10, R11, R10 ;  /* 0x0000000a0b0a723e */ /* 0x000fe200000000ff */
[----:B------:R-:W-:Y:S01]  /*3220*/  VIADD R11, R0, 0xe ;  /* 0x0000000e000b7836 */ /* 0x000fe20000000000 */
[----:B------:R1:W-:Y:S01]  /*3230*/  @P6 STG.E.U16 desc[UR16][R74.64], R9 ;  /* 0x000000094a006986 */ /* 0x0003e2000c101510 */
[----:B------:R-:W-:Y:S01]  /*3240*/  ISETP.LT.AND P6, PT, R6, UR23, !P0 ;  /* 0x0000001706007c0c */ /* 0x000fe2000c7c1270 */
[----:B------:R-:W-:Y:S01]  /*3250*/  VIADD R6, R0, 0x9 ;  /* 0x0000000900067836 */ /* 0x000fe20000000000 */
[----:B------:R-:W-:Y:S01]  /*3260*/  ISETP.LT.AND P4, PT, R7, UR23, !P0 ;  /* 0x0000001707007c0c */ /* 0x000fe2000c781270 */
[----:B------:R3:W-:Y:S01]  /*3270*/  @P3 STG.E.U16 desc[UR16][R76.64], R8 ;  /* 0x000000084c003986 */ /* 0x0007e2000c101510 */
[----:B------:R-:W-:-:S02]  /*3280*/  PRMT R7, R8, 0x7632, R7 ;  /* 0x0000763208077816 */ /* 0x000fc40000000007 */
[----:B------:R-:W-:Y:S01]  /*3290*/  ISETP.LT.AND P3, PT, R6, UR23, !P0 ;  /* 0x0000001706007c0c */ /* 0x000fe2000c761270 */
[C---:B------:R-:W-:Y:S01]  /*32a0*/  VIADD R6, R0.reuse, 0xa ;  /* 0x0000000a00067836 */ /* 0x040fe20000000000 */
[----:B------:R-:W-:Y:S01]  /*32b0*/  F2FP.F16.F32.PACK_AB R12, R13, R12 ;  /* 0x0000000c0d0c723e */ /* 0x000fe200000000ff */
[----:B------:R4:W-:Y:S01]  /*32c0*/  @P2 STG.E.U16 desc[UR16][R78.64], R7 ;  /* 0x000000074e002986 */ /* 0x0009e2000c101510 */
[----:B------:R-:W-:Y:S01]  /*32d0*/  F2FP.F16.F32.PACK_AB R14, R15, R14 ;  /* 0x0000000e0f0e723e */ /* 0x000fe200000000ff */
[----:B------:R-:W-:Y:S01]  /*32e0*/  VIADD R15, R0, 0x3e ;  /* 0x0000003e000f7836 */ /* 0x000fe20000000000 */
[----:B------:R-:W-:Y:S01]  /*32f0*/  ISETP.LT.AND P2, PT, R6, UR23, !P0 ;  /* 0x0000001706007c0c */ /* 0x000fe2000c741270 */
[----:B------:R-:W-:Y:S01]  /*3300*/  VIADD R6, R0, 0xb ;  /* 0x0000000b00067836 */ /* 0x000fe20000000000 */
[----:B-1----:R-:W-:Y:S01]  /*3310*/  PRMT R9, R10, 0x7632, R9 ;  /* 0x000076320a097816 */ /* 0x002fe20000000009 */
[----:B------:R1:W-:Y:S01]  /*3320*/  @P5 STG.E.U16 desc[UR16][R80.64], R10 ;  /* 0x0000000a50005986 */ /* 0x0003e2000c101510 */
[----:B---3--:R-:W-:Y:S01]  /*3330*/  VIADD R8, R0, 0xc ;  /* 0x0000000c00087836 */ /* 0x008fe20000000000 */
[----:B------:R-:W-:-:S02]  /*3340*/  PRMT R13, R14, 0x7632, R13 ;  /* 0x000076320e0d7816 */ /* 0x000fc4000000000d */
[----:B------:R-:W-:Y:S01]  /*3350*/  ISETP.LT.AND P5, PT, R6, UR23, !P0 ;  /* 0x0000001706007c0c */ /* 0x000fe2000c7a1270 */
[----:B------:R3:W-:Y:S01]  /*3360*/  @P4 STG.E.U16 desc[UR16][R4.64], R9 ;  /* 0x0000000904004986 */ /* 0x0007e2000c101510 */
[C---:B------:R-:W-:Y:S02]  /*3370*/  LEA R6, P4, R84.reuse, R2, 0x1 ;  /* 0x0000000254067211 */ /* 0x040fe400078808ff */
[----:B------:R-:W-:Y:S01]  /*3380*/  F2FP.F16.F32.PACK_AB R16, R17, R16 ;  /* 0x000000101110723e */ /* 0x000fe200000000ff */
[----:B------:R-:W-:Y:S01]  /*3390*/  @P6 STG.E.U16 desc[UR16][R82.64], R12 ;  /* 0x0000000c52006986 */ /* 0x000fe2000c101510 */
[C---:B----4-:R-:W-:Y:S01]  /*33a0*/  LEA.HI.X.SX32 R7, R84.reuse, R3, 0x1, P4 ;  /* 0x0000000354077211 */ /* 0x050fe200020f0eff */
[----:B------:R-:W-:Y:S01]  /*33b0*/  VIADD R84, R84, UR6 ;  /* 0x0000000654547c36 */ /* 0x000fe20008000000 */
[----:B------:R-:W-:Y:S01]  /*33c0*/  ISETP.LT.AND P4, PT, R8, UR23, !P0 ;  /* 0x0000001708007c0c */ /* 0x000fe2000c781270 */
[----:B------:R-:W-:Y:S01]  /*33d0*/  VIADD R8, R0, 0xd ;  /* 0x0000000d00087836 */ /* 0x000fe20000000000 */
[----:B------:R-:W-:Y:S01]  /*33e0*/  F2FP.F16.F32.PACK_AB R18, R19, R18 ;  /* 0x000000121312723e */ /* 0x000fe200000000ff */
[----:B-1----:R-:W-:Y:S01]  /*33f0*/  VIADD R10, R84, UR6 ;  /* 0x00000006540a7c36 */ /* 0x002fe20008000000 */
[----:B------:R-:W-:-:S02]  /*3400*/  F2FP.F16.F32.PACK_AB R20, R21, R20 ;  /* 0x000000141514723e */ /* 0x000fc400000000ff */
[----:B---3--:R-:W-:Y:S02]  /*3410*/  PRMT R5, R12, 0x7632, R5 ;  /* 0x000076320c057816 */ /* 0x008fe40000000005 */
[----:B------:R-:W-:Y:S02]  /*3420*/  LEA R4, P6, R84, R2, 0x1 ;  /* 0x0000000254047211 */ /* 0x000fe400078c08ff */
[----:B------:R-:W-:Y:S01]  /*3430*/  F2FP.F16.F32.PACK_AB R22, R23, R22 ;  /* 0x000000161716723e */ /* 0x000fe200000000ff */
[----:B------:R1:W-:Y:S01]  /*3440*/  @P3 STG.E.U16 desc[UR16][R6.64], R5 ;  /* 0x0000000506003986 */ /* 0x0003e2000c101510 */
[----:B------:R-:W-:Y:S02]  /*3450*/  ISETP.LT.AND P3, PT, R8, UR23, !P0 ;  /* 0x0000001708007c0c */ /* 0x000fe4000c761270 */
[----:B------:R-:W-:Y:S02]  /*3460*/  F2FP.F16.F32.PACK_AB R24, R25, R24 ;  /* 0x000000181918723e */ /* 0x000fe400000000ff */
[----:B------:R-:W-:-:S02]  /*3470*/  F2FP.F16.F32.PACK_AB R26, R27, R26 ;  /* 0x0000001a1b1a723e */ /* 0x000fc400000000ff */
[----:B------:R-:W-:Y:S02]  /*3480*/  F2FP.F16.F32.PACK_AB R28, R29, R28 ;  /* 0x0000001c1d1c723e */ /* 0x000fe400000000ff */
[----:B------:R-:W-:Y:S02]  /*3490*/  F2FP.F16.F32.PACK_AB R30, R31, R30 ;  /* 0x0000001e1f1e723e */ /* 0x000fe400000000ff */
[----:B------:R-:W-:Y:S01]  /*34a0*/  F2FP.F16.F32.PACK_AB R32, R33, R32 ;  /* 0x000000202120723e */ /* 0x000fe200000000ff */
[----:B-1----:R-:W-:Y:S01]  /*34b0*/  VIADD R7, R0, 0xf ;  /* 0x0000000f00077836 */ /* 0x002fe20000000000 */
[-C--:B------:R-:W-:Y:S02]  /*34c0*/  LEA.HI.X.SX32 R5, R84, R3.reuse, 0x1, P6 ;  /* 0x0000000354057211 */ /* 0x080fe400030f0eff */
[C---:B------:R-:W-:Y:S02]  /*34d0*/  LEA R8, P6, R10.reuse, R2, 0x1 ;  /* 0x000000020a087211 */ /* 0x040fe400078c08ff */
[----:B------:R-:W-:Y:S01]  /*34e0*/  F2FP.F16.F32.PACK_AB R34, R35, R34 ;  /* 0x000000222322723e */ /* 0x000fe200000000ff */
[----:B------:R1:W-:Y:S01]  /*34f0*/  @P2 STG.E.U16 desc[UR16][R4.64], R14 ;  /* 0x0000000e04002986 */ /* 0x0003e2000c101510 */
[C---:B------:R-:W-:Y:S01]  /*3500*/  LEA.HI.X.SX32 R9, R10.reuse, R3, 0x1, P6 ;  /* 0x000000030a097211 */ /* 0x040fe200030f0eff */
[----:B------:R-:W-:Y:S01]  /*3510*/  VIADD R10, R10, UR6 ;  /* 0x000000060a0a7c36 */ /* 0x000fe20008000000 */
[----:B------:R-:W-:-:S02]  /*3520*/  ISETP.LT.AND P2, PT, R11, UR23, !P0 ;  /* 0x000000170b007c0c */ /* 0x000fc4000c741270 */
[----:B------:R-:W-:Y:S01]  /*3530*/  F2FP.F16.F32.PACK_AB R36, R37, R36 ;  /* 0x000000242524723e */ /* 0x000fe200000000ff */
[C---:B------:R-:W-:Y:S01]  /*3540*/  VIADD R12, R10.reuse, UR6 ;  /* 0x000000060a0c7c36 */ /* 0x040fe20008000000 */
[CC--:B------:R-:W-:Y:S01]  /*3550*/  LEA R6, P6, R10.reuse, R2.reuse, 0x1 ;  /* 0x000000020a067211 */ /* 0x0c0fe200078c08ff */
[----:B------:R3:W-:Y:S01]  /*3560*/  @P5 STG.E.U16 desc[UR16][R8.64], R13 ;  /* 0x0000000d08005986 */ /* 0x0007e2000c101510 */
[----:B------:R-:W-:Y:S02]  /*3570*/  ISETP.LT.AND P5, PT, R7, UR23, !P0 ;  /* 0x0000001707007c0c */ /* 0x000fe4000c7a1270 */
[-C--:B------:R-:W-:Y:S01]  /*3580*/  LEA.HI.X.SX32 R7, R10, R3.reuse, 0x1, P6 ;  /* 0x000000030a077211 */ /* 0x080fe200030f0eff */
[----:B-1----:R-:W-:Y:S01]  /*3590*/  VIADD R4, R0, 0x10 ;  /* 0x0000001000047836 */ /* 0x002fe20000000000 */
[----:B------:R-:W-:Y:S01]  /*35a0*/  LEA R10, P6, R12, R2, 0x1 ;  /* 0x000000020c0a7211 */ /* 0x000fe200078c08ff */
[----:B------:R-:W-:Y:S01]  /*35b0*/  VIADD R5, R0, 0x11 ;  /* 0x0000001100057836 */ /* 0x000fe20000000000 */
[----:B------:R-:W-:Y:S01]  /*35c0*/  F2FP.F16.F32.PACK_AB R38, R39, R38 ;  /* 0x000000262726723e */ /* 0x000fe200000000ff */
[----:B------:R1:W-:Y:S01]  /*35d0*/  @P4 STG.E.U16 desc[UR16][R6.64], R16 ;  /* 0x0000001006004986 */ /* 0x0003e2000c101510 */
[C---:B------:R-:W-:Y:S01]  /*35e0*/  LEA.HI.X.SX32 R11, R12.reuse, R3, 0x1, P6 ;  /* 0x000000030c0b7211 */ /* 0x040fe200030f0eff */
[----:B------:R-:W-:Y:S01]  /*35f0*/  VIADD R12, R12, UR6 ;  /* 0x000000060c0c7c36 */ /* 0x000fe20008000000 */
[----:B------:R-:W-:Y:S01]  /*3600*/  ISETP.LT.AND P4, PT, R4, UR23, !P0 ;  /* 0x0000001704007c0c */ /* 0x000fe2000c781270 */
[----:B------:R-:W-:Y:S01]  /*3610*/  VIADD R14, R0, 0x3f ;  /* 0x0000003f000e7836 */ /* 0x000fe20000000000 */
[----:B---3--:R-:W-:Y:S01]  /*3620*/  PRMT R9, R16, 0x7632, R9 ;  /* 0x0000763210097816 */ /* 0x008fe20000000009 */
[C---:B------:R-:W-:Y:S01]  /*3630*/  VIADD R13, R12.reuse, UR6 ;  /* 0x000000060c0d7c36 */ /* 0x040fe20008000000 */
[----:B------:R-:W-:-:S02]  /*3640*/  LEA R4, P6, R12, R2, 0x1 ;  /* 0x000000020c047211 */ /* 0x000fc400078c08ff */
[----:B------:R-:W-:Y:S01]  /*3650*/  F2FP.F16.F32.PACK_AB R40, R41, R40 ;  /* 0x000000282928723e */ /* 0x000fe200000000ff */
[----:B------:R3:W-:Y:S01]  /*3660*/  @P3 STG.E.U16 desc[UR16][R10.64], R9 ;  /* 0x000000090a003986 */ /* 0x0007e2000c101510 */
[----:B------:R-:W-:Y:S01]  /*3670*/  ISETP.LT.AND P3, PT, R5, UR23, !P0 ;  /* 0x0000001705007c0c */ /* 0x000fe2000c761270 */
[----:B-1----:R-:W-:Y:S01]  /*3680*/  VIADD R6, R0, 0x12 ;  /* 0x0000001200067836 */ /* 0x002fe20000000000 */
[----:B------:R-:W-:Y:S01]  /*3690*/  LEA.HI.X.SX32 R5, R12, R3, 0x1, P6 ;  /* 0x000000030c057211 */ /* 0x000fe200030f0eff */
[----:B------:R-:W-:Y:S01]  /*36a0*/  VIADD R7, R0, 0x13 ;  /* 0x0000001300077836 */ /* 0x000fe20000000000 */
[----:B------:R-:W-:Y:S02]  /*36b0*/  LEA R8, P6, R13, R2, 0x1 ;  /* 0x000000020d087211 */ /* 0x000fe400078c08ff */
[----:B------:R-:W-:Y:S01]  /*36c0*/  F2FP.F16.F32.PACK_AB R42, R43, R42 ;  /* 0x0000002a2b2a723e */ /* 0x000fe200000000ff */
[----:B------:R1:W-:Y:S01]  /*36d0*/  @P2 STG.E.U16 desc[UR16][R4.64], R18 ;  /* 0x0000001204002986 */ /* 0x0003e2000c101510 */
[----:B------:R-:W-:-:S02]  /*36e0*/  ISETP.LT.AND P2, PT, R6, UR23, !P0 ;  /* 0x0000001706007c0c */ /* 0x000fc4000c741270 */
[----:B------:R-:W-:Y:S02]  /*36f0*/  F2FP.F16.F32.PACK_AB R44, R45, R44 ;  /* 0x0000002c2d2c723e */ /* 0x000fe400000000ff */
[CC--:B---3--:R-:W-:Y:S01]  /*3700*/  LEA.HI.X.SX32 R9, R13.reuse, R3.reuse, 0x1, P6 ;  /* 0x000000030d097211 */ /* 0x0c8fe200030f0eff */
[----:B------:R-:W-:Y:S01]  /*3710*/  VIADD R13, R13, UR6 ;  /* 0x000000060d0d7c36 */ /* 0x000fe20008000000 */
[----:B------:R-:W-:Y:S02]  /*3720*/  PRMT R11, R18, 0x7632, R11 ;  /* 0x00007632120b7816 */ /* 0x000fe4000000000b */
[----:B------:R-:W-:Y:S01]  /*3730*/  F2FP.F16.F32.PACK_AB R46, R47, R46 ;  /* 0x0000002e2f2e723e */ /* 0x000fe200000000ff */
[C---:B------:R-:W-:Y:S01]  /*3740*/  VIADD R12, R13.reuse, UR6 ;  /* 0x000000060d0c7c36 */ /* 0x040fe20008000000 */
[-C--:B------:R-:W-:Y:S01]  /*3750*/  LEA R6, P6, R13, R2.reuse, 0x1 ;  /* 0x000000020d067211 */ /* 0x080fe200078c08ff */
[----:B------:R3:W-:Y:S01]  /*3760*/  @P5 STG.E.U16 desc[UR16][R8.64], R11 ;  /* 0x0000000b08005986 */ /* 0x0007e2000c101510 */
[----:B------:R-:W-:Y:S01]  /*3770*/  ISETP.LT.AND P5, PT, R7, UR23, !P0 ;  /* 0x0000001707007c0c */ /* 0x000fe2000c7a1270 */
[C---:B-1----:R-:W-:Y:S01]  /*3780*/  VIADD R4, R0.reuse, 0x14 ;  /* 0x0000001400047836 */ /* 0x042fe20000000000 */
[----:B------:R-:W-:Y:S01]  /*3790*/  LEA.HI.X.SX32 R7, R13, R3, 0x1, P6 ;  /* 0x000000030d077211 */ /* 0x000fe200030f0eff */
[----:B------:R-:W-:Y:S01]  /*37a0*/  VIADD R5, R0, 0x15 ;  /* 0x0000001500057836 */ /* 0x000fe20000000000 */
[----:B------:R-:W-:-:S02]  /*37b0*/  LEA R10, P6, R12, R2, 0x1 ;  /* 0x000000020c0a7211 */ /* 0x000fc400078c08ff */
[----:B------:R-:W-:Y:S01]  /*37c0*/  F2FP.F16.F32.PACK_AB R48, R49, R48 ;  /* 0x000000303130723e */ /* 0x000fe200000000ff */
[----:B------:R1:W-:Y:S01]  /*37d0*/  @P4 STG.E.U16 desc[UR16][R6.64], R20 ;  /* 0x0000001406004986 */ /* 0x0003e2000c101510 */
[----:B------:R-:W-:Y:S02]  /*37e0*/  ISETP.LT.AND P4, PT, R4, UR23, !P0 ;  /* 0x0000001704007c0c */ /* 0x000fe4000c781270 */
        /* <DEDUP_REMOVED lines=9> */
[----:B-1----:R-:W-:Y:S01]  /*3880*/  VIADD R6, R0, 0x16 ;  /* 0x0000001600067836 */ /* 0x002fe20000000000 */
        /* <DEDUP_REMOVED lines=38> */
[C---:B---3--:R-:W-:Y:S01]  /*3af0*/  LEA.HI.X.SX32 R9, R13.reuse, R3, 0x1, P6 ;  /* 0x000000030d097211 */ /* 0x048fe200030f0eff */
[----:B------:R-:W-:Y:S01]  /*3b00*/  VIADD R13, R13, UR6 ;  /* 0x000000060d0d7c36 */ /* 0x000fe20008000000 */
[----:B------:R-:W-:-:S03]  /*3b10*/  PRMT R11, R26, 0x7632, R11 ;  /* 0x000076321a0b7816 */ /* 0x000fc6000000000b */
[C---:B------:R-:W-:Y:S01]  /*3b20*/  VIADD R12, R13.reuse, UR6 ;  /* 0x000000060d0c7c36 */ /* 0x040fe20008000000 */
[-C--:B------:R-:W-:Y:S01]  /*3b30*/  LEA R6, P6, R13, R2.reuse, 0x1 ;  /* 0x000000020d067211 */ /* 0x080fe200078c08ff */
[----:B------:R3:W-:Y:S01]  /*3b40*/  @P5 STG.E.U16 desc[UR16][R8.64], R11 ;  /* 0x0000000b08005986 */ /* 0x0007e2000c101510 */
[----:B------:R-:W-:Y:S01]  /*3b50*/  ISETP.LT.AND P5, PT, R7, UR23, !P0 ;  /* 0x0000001707007c0c */ /* 0x000fe2000c7a1270 */
[C---:B-1----:R-:W-:Y:S01]  /*3b60*/  VIADD R4, R0.reuse, 0x1c ;  /* 0x0000001c00047836 */ /* 0x042fe20000000000 */
[----:B------:R-:W-:Y:S01]  /*3b70*/  LEA.HI.X.SX32 R7, R13, R3, 0x1, P6 ;  /* 0x000000030d077211 */ /* 0x000fe200030f0eff */
[----:B------:R-:W-:Y:S01]  /*3b80*/  VIADD R5, R0, 0x1d ;  /* 0x0000001d00057836 */ /* 0x000fe20000000000 */
[----:B------:R-:W-:-:S03]  /*3b90*/  LEA R10, P6, R12, R2, 0x1 ;  /* 0x000000020c0a7211 */ /* 0x000fc600078c08ff */
        /* <DEDUP_REMOVED lines=9> */
[----:B-1----:R-:W-:Y:S01]  /*3c30*/  VIADD R6, R0, 0x1e ;  /* 0x0000001e00067836 */ /* 0x002fe20000000000 */
        /* <DEDUP_REMOVED lines=195> */
[----:B------:R-:W-:Y:S02]  /*4870*/  LEA.HI.X.SX32 R7, R13, R3, 0x1, P6 ;  /* 0x000000030d077211 */ /* 0x000fe400030f0eff */
[----:B------:R-:W-:Y:S02]  /*4880*/  LEA R10, P6, R12, R2, 0x1 ;  /* 0x000000020c0a7211 */ /* 0x000fe400078c08ff */
[----:B------:R-:W-:Y:S01]  /*4890*/  PRMT R5, R60, 0x7632, R5 ;  /* 0x000076323c057816 */ /* 0x000fe20000000005 */
[----:B------:R1:W-:Y:S01]  /*48a0*/  @P4 STG.E.U16 desc[UR16][R6.64], R60 ;  /* 0x0000003c06004986 */ /* 0x0003e2000c101510 */
[----:B------:R-:W-:-:S02]  /*48b0*/  ISETP.LT.AND P4, PT, R4, UR23, !P0 ;  /* 0x0000001704007c0c */ /* 0x000fc4000c781270 */
[C---:B---3--:R-:W-:Y:S01]  /*48c0*/  LEA.HI.X.SX32 R11, R12.reuse, R3, 0x1, P6 ;  /* 0x000000030c0b7211 */ /* 0x048fe200030f0eff */
[----:B------:R-:W-:Y:S02]  /*48d0*/  VIADD R12, R12, UR6 ;  /* 0x000000060c0c7c36 */ /* 0x000fe40008000000 */
[----:B------:R-:W-:Y:S02]  /*48e0*/  VIADD R9, R0, 0x3d ;  /* 0x0000003d00097836 */ /* 0x000fe40000000000 */
[----:B------:R3:W-:Y:S01]  /*48f0*/  @P3 STG.E.U16 desc[UR16][R10.64], R5 ;  /* 0x000000050a003986 */ /* 0x0007e2000c101510 */
[C---:B------:R-:W-:Y:S01]  /*4900*/  LEA R4, P3, R12.reuse, R2, 0x1 ;  /* 0x000000020c047211 */ /* 0x040fe200078608ff */
[----:B------:R-:W-:-:S05]  /*4910*/  VIADD R8, R12, UR6 ;  /* 0x000000060c087c36 */ /* 0x000fca0008000000 */
[----:B-1----:R-:W-:-:S04]  /*4920*/  LEA R6, P6, R8, R2, 0x1 ;  /* 0x0000000208067211 */ /* 0x002fc800078c08ff */
[-C--:B------:R-:W-:Y:S02]  /*4930*/  LEA.HI.X.SX32 R7, R8, R3.reuse, 0x1, P6 ;  /* 0x0000000308077211 */ /* 0x080fe400030f0eff */
[----:B---3--:R-:W-:Y:S02]  /*4940*/  LEA.HI.X.SX32 R5, R12, R3, 0x1, P3 ;  /* 0x000000030c057211 */ /* 0x008fe400018f0eff */
[----:B------:R-:W-:Y:S01]  /*4950*/  ISETP.LT.AND P3, PT, R9, UR23, !P0 ;  /* 0x0000001709007c0c */ /* 0x000fe2000c761270 */
[----:B------:R-:W-:Y:S02]  /*4960*/  VIADD R9, R8, UR6 ;  /* 0x0000000608097c36 */ /* 0x000fe40008000000 */
[----:B------:R1:W-:Y:S02]  /*4970*/  @P2 STG.E.U16 desc[UR16][R4.64], R62 ;  /* 0x0000003e04002986 */ /* 0x0003e4000c101510 */
[C---:B------:R-:W-:Y:S01]  /*4980*/  VIADD R11, R9.reuse, UR6 ;  /* 0x00000006090b7c36 */ /* 0x040fe20008000000 */
[----:B------:R-:W-:-:S03]  /*4990*/  LEA R8, P2, R9, R2, 0x1 ;  /* 0x0000000209087211 */ /* 0x000fc600078408ff */
[C---:B------:R-:W-:Y:S01]  /*49a0*/  VIADD R13, R11.reuse, UR6 ;  /* 0x000000060b0d7c36 */ /* 0x040fe20008000000 */
[-C--:B------:R-:W-:Y:S02]  /*49b0*/  LEA R10, P6, R11, R2.reuse, 0x1 ;  /* 0x000000020b0a7211 */ /* 0x080fe400078c08ff */
[-C--:B------:R-:W-:Y:S01]  /*49c0*/  LEA.HI.X.SX32 R9, R9, R3.reuse, 0x1, P2 ;  /* 0x0000000309097211 */ /* 0x080fe200010f0eff */
[----:B------:R-:W-:Y:S01]  /*49d0*/  VIADD R0, R13, UR6 ;  /* 0x000000060d007c36 */ /* 0x000fe20008000000 */
[----:B------:R-:W-:Y:S02]  /*49e0*/  LEA.HI.X.SX32 R11, R11, R3, 0x1, P6 ;  /* 0x000000030b0b7211 */ /* 0x000fe400030f0eff */
[----:B------:R-:W-:Y:S02]  /*49f0*/  LEA R12, P6, R13, R2, 0x1 ;  /* 0x000000020d0c7211 */ /* 0x000fe400078c08ff */
[----:B------:R-:W-:Y:S02]  /*4a00*/  ISETP.LT.AND P2, PT, R15, UR23, !P0 ;  /* 0x000000170f007c0c */ /* 0x000fe4000c741270 */
[----:B------:R-:W-:-:S02]  /*4a10*/  ISETP.LT.AND P0, PT, R14, UR23, !P0 ;  /* 0x000000170e007c0c */ /* 0x000fc4000c701270 */
[-C--:B------:R-:W-:Y:S02]  /*4a20*/  LEA.HI.X.SX32 R13, R13, R3.reuse, 0x1, P6 ;  /* 0x000000030d0d7211 */ /* 0x080fe400030f0eff */
[----:B------:R-:W-:Y:S02]  /*4a30*/  LEA R2, P6, R0, R2, 0x1 ;  /* 0x0000000200027211 */ /* 0x000fe400078c08ff */
[----:B-1----:R-:W-:Y:S02]  /*4a40*/  PRMT R4, R62, 0x7632, R4 ;  /* 0x000076323e047816 */ /* 0x002fe40000000004 */
[----:B------:R-:W-:Y:S02]  /*4a50*/  PRMT R5, R64, 0x7632, R5 ;  /* 0x0000763240057816 */ /* 0x000fe40000000005 */
[----:B------:R-:W-:Y:S01]  /*4a60*/  LEA.HI.X.SX32 R3, R0, R3, 0x1, P6 ;  /* 0x0000000300037211 */ /* 0x000fe200030f0eff */
[----:B------:R1:W-:Y:S01]  /*4a70*/  @P5 STG.E.U16 desc[UR16][R6.64], R4 ;  /* 0x0000000406005986 */ /* 0x0003e2000c101510 */
[----:B------:R-:W-:-:S03]  /*4a80*/  PRMT R0, R66, 0x7632, R0 ;  /* 0x0000763242007816 */ /* 0x000fc60000000000 */
[----:B------:R1:W-:Y:S04]  /*4a90*/  @P4 STG.E.U16 desc[UR16][R8.64], R64 ;  /* 0x0000004008004986 */ /* 0x0003e8000c101510 */
[----:B------:R1:W-:Y:S04]  /*4aa0*/  @P3 STG.E.U16 desc[UR16][R10.64], R5 ;  /* 0x000000050a003986 */ /* 0x0003e8000c101510 */
[----:B------:R1:W-:Y:S04]  /*4ab0*/  @P2 STG.E.U16 desc[UR16][R12.64], R66 ;  /* 0x000000420c002986 */ /* 0x0003e8000c101510 */
[----:B------:R1:W-:Y:S01]  /*4ac0*/  @P0 STG.E.U16 desc[UR16][R2.64], R0 ;  /* 0x0000000002000986 */ /* 0x0003e2000c101510 */
[----:B--2---:R-:W-:Y:S06]  /*4ad0*/  BAR.SYNC.DEFER_BLOCKING 0x0 ;  /* 0x0000000000007b1d */ /* 0x004fec0000010000 */
[----:B------:R-:W-:Y:S05]  /*4ae0*/  @P1 BRA `(.L_x_14) ;  /* 0x0000000000a01947 */ /* 0x000fea0003800000 */
[----:B------:R-:W2:Y:S01]  /*4af0*/  S2UR UR5, SR_CgaCtaId ;  /* 0x00000000000579c3 */ /* 0x000ea20000008800 */
[----:B------:R-:W-:Y:S01]  /*4b00*/  NOP ;  /* 0x0000000000007918 */ /* 0x000fe20000000000 */
[----:B------:R-:W-:Y:S01]  /*4b10*/  UMOV UR4, 0x50 ;  /* 0x0000005000047882 */ /* 0x000fe20000000000 */
[----:B-1----:R-:W-:Y:S02]  /*4b20*/  IMAD.U32 R0, RZ, RZ, UR15 ;  /* 0x0000000fff007e24 */ /* 0x002fe4000f8e00ff */
[----:B------:R-:W-:Y:S02]  /*4b30*/  IMAD.MOV.U32 R3, RZ, RZ, 0xf ;  /* 0x0000000fff037424 */ /* 0x000fe400078e00ff */
[----:B------:R-:W-:Y:S01]  /*4b40*/  IMAD.MOV.U32 R7, RZ, RZ, 0x1 ;  /* 0x00000001ff077424 */ /* 0x000fe200078e00ff */
[----:B------:R-:W-:-:S04]  /*4b50*/  LOP3.LUT R0, R0, 0xffff, RZ, 0xc0, !PT ;  /* 0x0000ffff00007812 */ /* 0x000fc800078ec0ff */
[----:B------:R-:W-:-:S05]  /*4b60*/  SHF.R.U32.HI R0, RZ, 0x5, R0 ;  /* 0x00000005ff007819 */ /* 0x000fca0000011600 */
[----:B------:R-:W-:Y:S01]  /*4b70*/  VIADD R2, R0, 0x10 ;  /* 0x0000001000027836 */ /* 0x000fe20000000000 */
[----:B------:R-:W-:Y:S01]  /*4b80*/  SHF.L.U32 R0, R3, R0, RZ ;  /* 0x0000000003007219 */ /* 0x000fe200000006ff */
[----:B--2---:R-:W-:-:S03]  /*4b90*/  ULEA UR6, UR5, UR4, 0x18 ;  /* 0x0000000405067291 */ /* 0x004fc6000f8ec0ff */
[----:B------:R-:W-:-:S04]  /*4ba0*/  SHF.L.U32 R3, R7, R2, RZ ;  /* 0x0000000207037219 */ /* 0x000fc800000006ff */
[----:B------:R-:W-:Y:S02]  /*4bb0*/  LOP3.LUT R0, R3, R0, RZ, 0xfc, !PT ;  /* 0x0000000003007212 */ /* 0x000fe400078efcff */
[----:B------:R-:W1:Y:S02]  /*4bc0*/  LDS R5, [UR6] ;  /* 0x00000006ff057984 */ /* 0x000e640008000800 */
[C---:B------:R-:W-:Y:S02]  /*4bd0*/  LOP3.LUT R2, R0.reuse, 0xffff, RZ, 0xc0, !PT ;  /* 0x0000ffff00027812 */ /* 0x040fe400078ec0ff */
[----:B-1----:R-:W-:-:S04]  /*4be0*/  LOP3.LUT R3, R0, 0xffff, R5, 0x80, !PT ;  /* 0x0000ffff00037812 */ /* 0x002fc800078e8005 */
[----:B------:R-:W-:-:S13]  /*4bf0*/  ISETP.NE.AND P0, PT, R3, R2, PT ;  /* 0x000000020300720c */ /* 0x000fda0003f05270 */
[----:B------:R-:W-:Y:S05]  /*4c00*/  @P0 BRA `(.L_x_15) ;  /* 0x0000000000500947 */ /* 0x000fea0003800000 */
[----:B------:R-:W-:Y:S02]  /*4c10*/  SHF.R.U32.HI R5, RZ, 0x10, R5 ;  /* 0x00000010ff057819 */ /* 0x000fe40000011605 */
[----:B------:R-:W-:-:S04]  /*4c20*/  SHF.R.U32.HI R2, RZ, 0x10, R0 ;  /* 0x00000010ff027819 */ /* 0x000fc80000011600 */
[----:B------:R-:W-:-:S04]  /*4c30*/  LOP3.LUT R5, R5, R2, RZ, 0xc0, !PT ;  /* 0x0000000205057212 */ /* 0x000fc800078ec0ff */
[----:B------:R-:W-:-:S13]  /*4c40*/  ISETP.NE.AND P0, PT, R5, R2, PT ;  /* 0x000000020500720c */ /* 0x000fda0003f05270 */
[----:B------:R-:W-:Y:S05]  /*4c50*/  @P0 BRA `(.L_x_16) ;  /* 0x0000000000300947 */ /* 0x000fea0003800000 */
[----:B------:R-:W-:Y:S01]  /*4c60*/  R2UR UR4, R0 ;  /* 0x00000000000472ca */ /* 0x000fe200000e0000 */
[----:B------:R-:W-:Y:S01]  /*4c70*/  VOTEU.ANY UR5, UPT, PT ;  /* 0x0000000000057886 */ /* 0x000fe200038e0100 */
[----:B------:R-:W1:Y:S01]  /*4c80*/  S2R R0, SR_LANEID ;  /* 0x0000000000007919 */ /* 0x000e620000000000 */
[----:B------:R-:W-:-:S10]  /*4c90*/  UFLO.U32 UR5, UR5 ;  /* 0x00000005000572bd */ /* 0x000fd400080e0000 */
[----:B------:R-:W-:-:S06]  /*4ca0*/  ULOP3.LUT UR4, URZ, UR4, URZ, 0x33, !UPT ;  /* 0x00000004ff047292 */ /* 0x000fcc000f8e33ff */
[----:B------:R-:W-:-:S04]  /*4cb0*/  IMAD.U32 R2, RZ, RZ, UR4 ;  /* 0x00000004ff027e24 */ /* 0x000fc8000f8e00ff */
[----:B------:R-:W2:Y:S02]  /*4cc0*/  REDUX UR7, R2 ;  /* 0x00000000020773c4 */ /* 0x000ea40000000000 */
[----:B------:R3:W-:Y:S01]  /*4cd0*/  UTCATOMSWS.AND URZ, UR4 ;  /* 0x0000000400ff79e3 */ /* 0x0007e20008000000 */
[----:B-1----:R-:W-:Y:S01]  /*4ce0*/  ISETP.EQ.U32.AND P0, PT, R0, UR5, PT ;  /* 0x0000000500007c0c */ /* 0x002fe2000bf02070 */
[----:B--2---:R-:W-:-:S12]  /*4cf0*/  IMAD.U32 R0, RZ, RZ, UR7 ;  /* 0x00000007ff007e24 */ /* 0x004fd8000f8e00ff */
[----:B------:R3:W-:Y:S01]  /*4d00*/  @P0 ATOMS.AND RZ, [UR6], R0 ;  /* 0x00000000ffff098c */ /* 0x0007e2000a800006 */
[----:B------:R-:W-:Y:S05]  /*4d10*/  BRA `(.L_x_14) ;  /* 0x0000000000147947 */ /* 0x000fea0003800000 */
.L_x_16:
[----:B------:R-:W-:-:S07]  /*4d20*/  MOV R2, 0x4d40 ;  /* 0x00004d4000027802 */ /* 0x000fce0000000f00 */
[----:B0-----:R-:W-:Y:S05]  /*4d30*/  CALL.REL.NOINC `($__internal_0_$__cuda_sm10x_tcgen05_guardrail_trap_col_being_dealloced_not_returned_by_alloc) ;  /* 0x00000000002c7944 */ /* 0x001fea0003c00000 */
[----:B------:R-:W-:Y:S05]  /*4d40*/  BRA `(.L_x_14) ;  /* 0x0000000000087947 */ /* 0x000fea0003800000 */
.L_x_15:
[----:B------:R-:W-:-:S07]  /*4d50*/  MOV R2, 0x4d70 ;  /* 0x00004d7000027802 */ /* 0x000fce0000000f00 */
[----:B0-----:R-:W-:Y:S05]  /*4d60*/  CALL.REL.NOINC `($__internal_2_$__cuda_sm10x_tcgen05_guardrail_trap_unallocated_columns_being_dealloced) ;  /* 0x0000000000387944 */ /* 0x001fea0003c00000 */
.L_x_14:
[----:B------:R-:W-:Y:S01]  /*4d70*/  NOP ;  /* 0x0000000000007918 */ /* 0x000fe20000000000 */
[----:B---3--:R-:W-:Y:S05]  /*4d80*/  EXIT ;  /* 0x000000000000794d */ /* 0x008fea0003800000 */
.L_x_9:
[----:B------:R-:W1:Y:S02]  /*4d90*/  SYNCS.PHASECHK.TRANS64.TRYWAIT P3, [UR11], R80 ;  /* 0x00000050ff0075a7 */ /* 0x000e64000806110b */
[----:B-1----:R-:W-:Y:S05]  /*4da0*/  @!P3 BRA `(.L_x_9) ;  /* 0xfffffffc00f8b947 */ /* 0x002fea000383ffff */
[----:B------:R-:W-:Y:S05]  /*4db0*/  BRA `(.L_x_17) ;  /* 0xffffffd800e07947 */ /* 0x000fea000383ffff */
.L_x_13:
[----:B------:R-:W1:Y:S02]  /*4dc0*/  SYNCS.PHASECHK.TRANS64.TRYWAIT P4, [UR11], R4 ;  /* 0x00000004ff0075a7 */ /* 0x000e64000808110b */
[----:B-1----:R-:W-:Y:S05]  /*4dd0*/  @!P4 BRA `(.L_x_13) ;  /* 0xfffffffc00f8c947 */ /* 0x002fea000383ffff */
[----:B------:R-:W-:Y:S05]  /*4de0*/  BRA `(.L_x_12) ;  /* 0xffffffe0002c7947 */ /* 0x000fea000383ffff */
        .weak           $__internal_0_$__cuda_sm10x_tcgen05_guardrail_trap_col_being_dealloced_not_returned_by_alloc
        .type           $__internal_0_$__cuda_sm10x_tcgen05_guardrail_trap_col_being_dealloced_not_returned_by_alloc,@function
        .size           $__internal_0_$__cuda_sm10x_tcgen05_guardrail_trap_col_being_dealloced_not_returned_by_alloc,($__internal_1_$__cuda_sm10x_tcgen05_guardrail_trap_phase_invalid_during_alloc - $__internal_0_$__cuda_sm10x_tcgen05_guardrail_trap_col_being_dealloced_not_returned_by_alloc)
$__internal_0_$__cuda_sm10x_tcgen05_guardrail_trap_col_being_dealloced_not_returned_by_alloc:
[----:B------:R-:W-:Y:S05]  /*4df0*/  BPT.TRAP 0x1 ;  /* 0x000000040000795c */ /* 0x000fea0000300000 */
[----:B------:R-:W-:-:S04]  /*4e00*/  IMAD.MOV.U32 R3, RZ, RZ, 0x0 ;  /* 0x00000000ff037424 */ /* 0x000fc800078e00ff */
[----:B------:R-:W-:Y:S05]  /*4e10*/  RET.REL.NODEC R2 `(matmul_kernel) ;  /* 0xffffffb002787950 */ /* 0x000fea0003c3ffff */
        .weak           $__internal_1_$__cuda_sm10x_tcgen05_guardrail_trap_phase_invalid_during_alloc
        .type           $__internal_1_$__cuda_sm10x_tcgen05_guardrail_trap_phase_invalid_during_alloc,@function
        .size           $__internal_1_$__cuda_sm10x_tcgen05_guardrail_trap_phase_invalid_during_alloc,($__internal_2_$__cuda_sm10x_tcgen05_guardrail_trap_unallocated_columns_being_dealloced - $__internal_1_$__cuda_sm10x_tcgen05_guardrail_trap_phase_invalid_during_alloc)
$__internal_1_$__cuda_sm10x_tcgen05_guardrail_trap_phase_invalid_during_alloc:
[----:B------:R-:W-:Y:S05]  /*4e20*/  BPT.TRAP 0x1 ;  /* 0x000000040000795c */ /* 0x000fea0000300000 */
[----:B------:R-:W-:-:S04]  /*4e30*/  IMAD.MOV.U32 R3, RZ, RZ, 0x0 ;  /* 0x00000000ff037424 */ /* 0x000fc800078e00ff */
[----:B------:R-:W-:Y:S05]  /*4e40*/  RET.REL.NODEC R2 `(matmul_kernel) ;  /* 0xffffffb0026c7950 */ /* 0x000fea0003c3ffff */
        .weak           $__internal_2_$__cuda_sm10x_tcgen05_guardrail_trap_unallocated_columns_being_dealloced
        .type           $__internal_2_$__cuda_sm10x_tcgen05_guardrail_trap_unallocated_columns_being_dealloced,@function
        .size           $__internal_2_$__cuda_sm10x_tcgen05_guardrail_trap_unallocated_columns_being_dealloced,(.L_x_21 - $__internal_2_$__cuda_sm10x_tcgen05_guardrail_trap_unallocated_columns_being_dealloced)
$__internal_2_$__cuda_sm10x_tcgen05_guardrail_trap_unallocated_columns_being_dealloced:
[----:B------:R-:W-:Y:S05]  /*4e50*/  BPT.TRAP 0x1 ;  /* 0x000000040000795c */ /* 0x000fea0000300000 */
[----:B------:R-:W-:-:S04]  /*4e60*/  IMAD.MOV.U32 R3, RZ, RZ, 0x0 ;  /* 0x00000000ff037424 */ /* 0x000fc800078e00ff */
[----:B------:R-:W-:Y:S05]  /*4e70*/  RET.REL.NODEC R2 `(matmul_kernel) ;  /* 0xffffffb002607950 */ /* 0x000fea0003c3ffff */
.L_x_18:
[----:B------:R-:W-:-:S00]  /*4e80*/  BRA `(.L_x_18) ;  /* 0xfffffffc00fc7947 */ /* 0x000fc0000383ffff */
[----:B------:R-:W-:-:S00]  /*4e90*/  NOP ;  /* 0x0000000000007918 */ /* 0x000fc00000000000 */
        /* <DEDUP_REMOVED lines=14> */
.L_x_21:


//--------------------- .nv.shared.matmul_kernel  --------------------------
	.section	.nv.shared.matmul_kernel,"aw",@nobits
	.sectionflags	@""
	.align	16
	.zero		1024


//--------------------- .nv.shared.reserved.0     --------------------------
	.section	.nv.shared.reserved.0,"aw",@nobits
	.align	8
	.weak		__nv_reservedSMEM_offset_0_alias
	.size		__nv_reservedSMEM_offset_0_alias, 0, 64
	.other		__nv_reservedSMEM_offset_0_alias,@"STO_CUDA_RESERVED_SHARED STV_DEFAULT"
__nv_reservedSMEM_offset_0_alias:
	.zero		0
.nv.shared.reserved.0:
	.zero		64
	.weak		__nv_reservedSMEM_allocation_phase
	.type		__nv_reservedSMEM_allocation_phase,@object
	.size		__nv_reservedSMEM_allocation_phase,(.L_0 - __nv_reservedSMEM_allocation_phase)
__nv_reservedSMEM_allocation_phase:
	.zero		1
.L_0:
	.zero		7
	.weak		__nv_reservedSMEM_devtool_atexit_pc
	.type		__nv_reservedSMEM_devtool_atexit_pc,@object
	.size		__nv_reservedSMEM_devtool_atexit_pc,(__nv_reservedSMEM_allocation_mask - __nv_reservedSMEM_devtool_atexit_pc)
__nv_reservedSMEM_devtool_atexit_pc:
	.zero		8
	.weak		__nv_reservedSMEM_allocation_mask
	.type		__nv_reservedSMEM_allocation_mask,@object
	.size		__nv_reservedSMEM_allocation_mask,(.L_2 - __nv_reservedSMEM_allocation_mask)
__nv_reservedSMEM_allocation_mask:
	.zero		4
.L_2:


//--------------------- .nv.constant0.matmul_kernel --------------------------
	.section	.nv.constant0.matmul_kernel,"a",@progbits
	.sectionflags	@""
	.align	4
.nv.constant0.matmul_kernel:
	.zero		976


//--------------------- SYMBOLS --------------------------

	.type		.nv.reservedSmem.offset0,@object
	.size		.nv.reservedSmem.offset0,0x4
	.type		.nv.reservedSmem.cap,@object
	.size		.nv.reservedSmem.cap,0x4
